	.target	sm_100a

	.elftype	@"ET_EXEC"


//--------------------- .note.nv.tkinfo           --------------------------
	.section	.note.nv.tkinfo,"",@"SHT_NOTE"
	.sectionflags	@"SHF_NOTE_NV_TKINFO"
	.tkinfo
        /*0018*/ 	.word	0x00000002
        /*0030*/ 	.string	""
        /*0030*/ 	.string	"ptxas"
        /*0030*/ 	.string	"Cuda compilation tools, release 13.0, V13.0.88"
        /*0030*/ 	.string	"Build cuda_13.0.r13.0/compiler.36424714_0"
        /*0030*/ 	.string	"-arch sm_100a -m 64 "



//--------------------- .note.nv.cuinfo           --------------------------
	.section	.note.nv.cuinfo,"",@"SHT_NOTE"
	.sectionflags	@"SHF_NOTE_NV_CUINFO"
        /*0018*/ 	.short	0x0002
        /*001a*/ 	.short	0x0064
        /*001c*/ 	.short	0x0082
	.zero		2


//--------------------- .nv.info                  --------------------------
	.section	.nv.info,"",@"SHT_CUDA_INFO"
	.align	4


	//----- nvinfo : EIATTR_REGCOUNT
	.align		4
        /*0000*/ 	.byte	0x04, 0x2f
        /*0002*/ 	.short	(.L_19 - .L_18)
	.align		4
.L_18:
        /*0004*/ 	.word	index@(_ZN7cutlass13device_kernelINS_4gemm6kernel13GemmUniversalIN4cute5tupleIJiiiiEEENS1_10collective13CollectiveMmaINS1_35MainloopSm100TmaUmmaWarpSpecializedILi4ELi2ELi4ENS5_IJNS4_1CILi2EEESB_NSA_ILi1EEEEEEEENS5_IJNSA_ILi256EEENSA_ILi128EEENSA_ILi64EEEEEENS_6half_tENS5_IJlSC_lEEESJ_SK_NS4_8TiledMMAINS4_8MMA_AtomIJNS4_26SM100_MMA_F16BF16_2x1SM_SSISJ_SJ_fLi256ELi128ELNS4_4UMMA5MajorE0ELSP_0ELNSO_7ScaleInE0ELSQ_0EEEEEENS4_6LayoutINS5_IJSC_SC_SC_EEENS5_IJNSA_ILi0EEESV_SV_EEEEENS5_IJNS4_10UnderscoreESY_SY_EEEEENS4_28SM100_TMA_2SM_LOAD_MULTICASTENS4_14ComposedLayoutINS4_7SwizzleILi3ELi4ELi3EEENS4_18smem_ptr_flag_bitsILi16EEENST_INS5_IJNSA_ILi8EEESH_EEENS5_IJSH_SC_EEEEEEEvNS4_8identityENS4_18SM100_TMA_2SM_LOADES1B_vS1C_EENS_8epilogue10collective18CollectiveEpilogueINS1F_23Sm100TmaWarpSpecializedILi4ELi2ELi32ELb1ELb0EEEJNS5_IJSG_SG_SH_EEENS5_IJNST_ISG_SC_EENST_INSA_ILi32EEESC_EEEEESJ_SK_SJ_SK_NS1F_6fusion15FusionCallbacksIS1J_NS1P_17LinearCombinationISJ_fSJ_fLNS_15FloatRoundStyleE2EEES1K_S1O_JEEENS4_5SM1004TMEM4LOAD26SM100_TMEM_LOAD_32dp32b32xENS4_13SM90_TMA_LOADENS12_INS13_ILi2ELi4ELi3EEES16_NST_INS5_IJS17_S1M_EEENS5_IJS1M_SC_EEEEEEENS4_39AutoVectorizingCopyWithAssumedAlignmentILi128EEENS4_14SM90_TMA_STOREES24_S26_S26_EEEvvEEEEvNT_6ParamsE)
        /*0008*/ 	.word	0x00000076


	//----- nvinfo : EIATTR_FRAME_SIZE
	.align		4
.L_19:
        /*000c*/ 	.byte	0x04, 0x11
        /*000e*/ 	.short	(.L_21 - .L_20)
	.align		4
.L_20:
        /*0010*/ 	.word	index@($__internal_2_$__cuda_sm10x_tcgen05_guardrail_trap_unallocated_columns_being_dealloced)
        /*0014*/ 	.word	0x00000000


	//----- nvinfo : EIATTR_FRAME_SIZE
	.align		4
.L_21:
        /*0018*/ 	.byte	0x04, 0x11
        /*001a*/ 	.short	(.L_23 - .L_22)
	.align		4
.L_22:
        /*001c*/ 	.word	index@($__internal_1_$__cuda_sm10x_tcgen05_guardrail_trap_phase_invalid_during_alloc)
        /*0020*/ 	.word	0x00000000


	//----- nvinfo : EIATTR_FRAME_SIZE
	.align		4
.L_23:
        /*0024*/ 	.byte	0x04, 0x11
        /*0026*/ 	.short	(.L_25 - .L_24)
	.align		4
.L_24:
        /*0028*/ 	.word	index@($__internal_0_$__cuda_sm10x_tcgen05_guardrail_trap_col_being_dealloced_not_returned_by_alloc)
        /*002c*/ 	.word	0x00000000


	//----- nvinfo : EIATTR_FRAME_SIZE
	.align		4
.L_25:
        /*0030*/ 	.byte	0x04, 0x11
        /*0032*/ 	.short	(.L_27 - .L_26)
	.align		4
.L_26:
        /*0034*/ 	.word	index@(_ZN7cutlass13device_kernelINS_4gemm6kernel13GemmUniversalIN4cute5tupleIJiiiiEEENS1_10collective13CollectiveMmaINS1_35MainloopSm100TmaUmmaWarpSpecializedILi4ELi2ELi4ENS5_IJNS4_1CILi2EEESB_NSA_ILi1EEEEEEEENS5_IJNSA_ILi256EEENSA_ILi128EEENSA_ILi64EEEEEENS_6half_tENS5_IJlSC_lEEESJ_SK_NS4_8TiledMMAINS4_8MMA_AtomIJNS4_26SM100_MMA_F16BF16_2x1SM_SSISJ_SJ_fLi256ELi128ELNS4_4UMMA5MajorE0ELSP_0ELNSO_7ScaleInE0ELSQ_0EEEEEENS4_6LayoutINS5_IJSC_SC_SC_EEENS5_IJNSA_ILi0EEESV_SV_EEEEENS5_IJNS4_10UnderscoreESY_SY_EEEEENS4_28SM100_TMA_2SM_LOAD_MULTICASTENS4_14ComposedLayoutINS4_7SwizzleILi3ELi4ELi3EEENS4_18smem_ptr_flag_bitsILi16EEENST_INS5_IJNSA_ILi8EEESH_EEENS5_IJSH_SC_EEEEEEEvNS4_8identityENS4_18SM100_TMA_2SM_LOADES1B_vS1C_EENS_8epilogue10collective18CollectiveEpilogueINS1F_23Sm100TmaWarpSpecializedILi4ELi2ELi32ELb1ELb0EEEJNS5_IJSG_SG_SH_EEENS5_IJNST_ISG_SC_EENST_INSA_ILi32EEESC_EEEEESJ_SK_SJ_SK_NS1F_6fusion15FusionCallbacksIS1J_NS1P_17LinearCombinationISJ_fSJ_fLNS_15FloatRoundStyleE2EEES1K_S1O_JEEENS4_5SM1004TMEM4LOAD26SM100_TMEM_LOAD_32dp32b32xENS4_13SM90_TMA_LOADENS12_INS13_ILi2ELi4ELi3EEES16_NST_INS5_IJS17_S1M_EEENS5_IJS1M_SC_EEEEEEENS4_39AutoVectorizingCopyWithAssumedAlignmentILi128EEENS4_14SM90_TMA_STOREES24_S26_S26_EEEvvEEEEvNT_6ParamsE)
        /*0038*/ 	.word	0x00000000


	//----- nvinfo : EIATTR_MIN_STACK_SIZE
	.align		4
.L_27:
        /*003c*/ 	.byte	0x04, 0x12
        /*003e*/ 	.short	(.L_29 - .L_28)
	.align		4
.L_28:
        /*0040*/ 	.word	index@(_ZN7cutlass13device_kernelINS_4gemm6kernel13GemmUniversalIN4cute5tupleIJiiiiEEENS1_10collective13CollectiveMmaINS1_35MainloopSm100TmaUmmaWarpSpecializedILi4ELi2ELi4ENS5_IJNS4_1CILi2EEESB_NSA_ILi1EEEEEEEENS5_IJNSA_ILi256EEENSA_ILi128EEENSA_ILi64EEEEEENS_6half_tENS5_IJlSC_lEEESJ_SK_NS4_8TiledMMAINS4_8MMA_AtomIJNS4_26SM100_MMA_F16BF16_2x1SM_SSISJ_SJ_fLi256ELi128ELNS4_4UMMA5MajorE0ELSP_0ELNSO_7ScaleInE0ELSQ_0EEEEEENS4_6LayoutINS5_IJSC_SC_SC_EEENS5_IJNSA_ILi0EEESV_SV_EEEEENS5_IJNS4_10UnderscoreESY_SY_EEEEENS4_28SM100_TMA_2SM_LOAD_MULTICASTENS4_14ComposedLayoutINS4_7SwizzleILi3ELi4ELi3EEENS4_18smem_ptr_flag_bitsILi16EEENST_INS5_IJNSA_ILi8EEESH_EEENS5_IJSH_SC_EEEEEEEvNS4_8identityENS4_18SM100_TMA_2SM_LOADES1B_vS1C_EENS_8epilogue10collective18CollectiveEpilogueINS1F_23Sm100TmaWarpSpecializedILi4ELi2ELi32ELb1ELb0EEEJNS5_IJSG_SG_SH_EEENS5_IJNST_ISG_SC_EENST_INSA_ILi32EEESC_EEEEESJ_SK_SJ_SK_NS1F_6fusion15FusionCallbacksIS1J_NS1P_17LinearCombinationISJ_fSJ_fLNS_15FloatRoundStyleE2EEES1K_S1O_JEEENS4_5SM1004TMEM4LOAD26SM100_TMEM_LOAD_32dp32b32xENS4_13SM90_TMA_LOADENS12_INS13_ILi2ELi4ELi3EEES16_NST_INS5_IJS17_S1M_EEENS5_IJS1M_SC_EEEEEEENS4_39AutoVectorizingCopyWithAssumedAlignmentILi128EEENS4_14SM90_TMA_STOREES24_S26_S26_EEEvvEEEEvNT_6ParamsE)
        /*0044*/ 	.word	0x00000000
.L_29:


//--------------------- .nv.compat                --------------------------
	.section	.nv.compat,"",@"SHT_CUDA_COMPAT_INFO"
	.align	4
        /*0000*/ 	.byte	0x02, 0x09, 0x01, 0x00, 0x02, 0x02, 0x02, 0x00, 0x02, 0x05, 0x05, 0x00, 0x03, 0x07, 0x01, 0x01
        /*0010*/ 	.byte	0x02, 0x03, 0x01, 0x00, 0x02, 0x06, 0x01, 0x00, 0x04, 0x0b, 0x08, 0x00, 0x09, 0x00, 0x00, 0x00
        /*0020*/ 	.byte	0x00, 0x00, 0x00, 0x00


//--------------------- .nv.info._ZN7cutlass13device_kernelINS_4gemm6kernel13GemmUniversalIN4cute5tupleIJiiiiEEENS1_10collective13CollectiveMmaINS1_35MainloopSm100TmaUmmaWarpSpecializedILi4ELi2ELi4ENS5_IJNS4_1CILi2EEESB_NSA_ILi1EEEEEEEENS5_IJNSA_ILi256EEENSA_ILi128EEENSA_ILi64EEEEEENS_6half_tENS5_IJlSC_lEEESJ_SK_NS4_8TiledMMAINS4_8MMA_AtomIJNS4_26SM100_MMA_F16BF16_2x1SM_SSISJ_SJ_fLi256ELi128ELNS4_4UMMA5MajorE0ELSP_0ELNSO_7ScaleInE0ELSQ_0EEEEEENS4_6LayoutINS5_IJSC_SC_SC_EEENS5_IJNSA_ILi0EEESV_SV_EEEEENS5_IJNS4_10UnderscoreESY_SY_EEEEENS4_28SM100_TMA_2SM_LOAD_MULTICASTENS4_14ComposedLayoutINS4_7SwizzleILi3ELi4ELi3EEENS4_18smem_ptr_flag_bitsILi16EEENST_INS5_IJNSA_ILi8EEESH_EEENS5_IJSH_SC_EEEEEEEvNS4_8identityENS4_18SM100_TMA_2SM_LOADES1B_vS1C_EENS_8epilogue10collective18CollectiveEpilogueINS1F_23Sm100TmaWarpSpecializedILi4ELi2ELi32ELb1ELb0EEEJNS5_IJSG_SG_SH_EEENS5_IJNST_ISG_SC_EENST_INSA_ILi32EEESC_EEEEESJ_SK_SJ_SK_NS1F_6fusion15FusionCallbacksIS1J_NS1P_17LinearCombinationISJ_fSJ_fLNS_15FloatRoundStyleE2EEES1K_S1O_JEEENS4_5SM1004TMEM4LOAD26SM100_TMEM_LOAD_32dp32b32xENS4_13SM90_TMA_LOADENS12_INS13_ILi2ELi4ELi3EEES16_NST_INS5_IJS17_S1M_EEENS5_IJS1M_SC_EEEEEEENS4_39AutoVectorizingCopyWithAssumedAlignmentILi128EEENS4_14SM90_TMA_STOREES24_S26_S26_EEEvvEEEEvNT_6ParamsE --------------------------
	.section	.nv.info._ZN7cutlass13device_kernelINS_4gemm6kernel13GemmUniversalIN4cute5tupleIJiiiiEEENS1_10collective13CollectiveMmaINS1_35MainloopSm100TmaUmmaWarpSpecializedILi4ELi2ELi4ENS5_IJNS4_1CILi2EEESB_NSA_ILi1EEEEEEEENS5_IJNSA_ILi256EEENSA_ILi128EEENSA_ILi64EEEEEENS_6half_tENS5_IJlSC_lEEESJ_SK_NS4_8TiledMMAINS4_8MMA_AtomIJNS4_26SM100_MMA_F16BF16_2x1SM_SSISJ_SJ_fLi256ELi128ELNS4_4UMMA5MajorE0ELSP_0ELNSO_7ScaleInE0ELSQ_0EEEEEENS4_6LayoutINS5_IJSC_SC_SC_EEENS5_IJNSA_ILi0EEESV_SV_EEEEENS5_IJNS4_10UnderscoreESY_SY_EEEEENS4_28SM100_TMA_2SM_LOAD_MULTICASTENS4_14ComposedLayoutINS4_7SwizzleILi3ELi4ELi3EEENS4_18smem_ptr_flag_bitsILi16EEENST_INS5_IJNSA_ILi8EEESH_EEENS5_IJSH_SC_EEEEEEEvNS4_8identityENS4_18SM100_TMA_2SM_LOADES1B_vS1C_EENS_8epilogue10collective18CollectiveEpilogueINS1F_23Sm100TmaWarpSpecializedILi4ELi2ELi32ELb1ELb0EEEJNS5_IJSG_SG_SH_EEENS5_IJNST_ISG_SC_EENST_INSA_ILi32EEESC_EEEEESJ_SK_SJ_SK_NS1F_6fusion15FusionCallbacksIS1J_NS1P_17LinearCombinationISJ_fSJ_fLNS_15FloatRoundStyleE2EEES1K_S1O_JEEENS4_5SM1004TMEM4LOAD26SM100_TMEM_LOAD_32dp32b32xENS4_13SM90_TMA_LOADENS12_INS13_ILi2ELi4ELi3EEES16_NST_INS5_IJS17_S1M_EEENS5_IJS1M_SC_EEEEEEENS4_39AutoVectorizingCopyWithAssumedAlignmentILi128EEENS4_14SM90_TMA_STOREES24_S26_S26_EEEvvEEEEvNT_6ParamsE,"",@"SHT_CUDA_INFO"
	.sectionflags	@""
	.align	4


	//----- nvinfo : EIATTR_CUDA_API_VERSION
	.align		4
        /*0000*/ 	.byte	0x04, 0x37
        /*0002*/ 	.short	(.L_31 - .L_30)
.L_30:
        /*0004*/ 	.word	0x00000082


	//----- nvinfo : EIATTR_KPARAM_INFO
	.align		4
.L_31:
        /*0008*/ 	.byte	0x04, 0x17
        /*000a*/ 	.short	(.L_33 - .L_32)
.L_32:
        /*000c*/ 	.word	0x00000000
        /*0010*/ 	.short	0x0000
        /*0012*/ 	.short	0x0000
        /*0014*/ 	.byte	0x00, 0xf0, 0x01, 0x20


	//----- nvinfo : EIATTR_AT_ENTRY_FRAGMENTS
	.align		4
.L_33:
        /*0018*/ 	.byte	0x04, 0x4f
        /*001a*/ 	.short	(.L_35 - .L_34)


	//   ....[0]....
.L_34:
        /*001c*/ 	.word	0x00000007


	//----- nvinfo : EIATTR_RESERVED_SMEM_USED
	.align		4
.L_35:
        /*0020*/ 	.byte	0x01, 0x41
	.zero		2


	//----- nvinfo : EIATTR_SPARSE_MMA_MASK
	.align		4
        /*0024*/ 	.byte	0x03, 0x50
        /*0026*/ 	.short	0x0000


	//----- nvinfo : EIATTR_TCGEN05_2CTA_USED
	.align		4
        /*0028*/ 	.byte	0x01, 0x52
	.zero		2


	//----- nvinfo : EIATTR_MAXREG_COUNT
	.align		4
        /*002c*/ 	.byte	0x03, 0x1b
        /*002e*/ 	.short	0x00ff


	//----- nvinfo : EIATTR_NUM_BARRIERS
	.align		4
        /*0030*/ 	.byte	0x02, 0x4c
        /*0032*/ 	.byte	0x07
	.zero		1


	//----- nvinfo : EIATTR_EXTERNS
	.align		4
        /*0034*/ 	.byte	0x04, 0x0f
        /*0036*/ 	.short	(.L_37 - .L_36)


	//   ....[0]....
	.align		4
.L_36:
        /*0038*/ 	.word	index@(__assertfail)


	//----- nvinfo : EIATTR_MERCURY_ISA_VERSION
	.align		4
.L_37:
        /*003c*/ 	.byte	0x03, 0x5f
        /*003e*/ 	.short	0x0101


	//----- nvinfo : EIATTR_INT_WARP_WIDE_INSTR_OFFSETS
	.align		4
        /*0040*/ 	.byte	0x04, 0x31
        /*0042*/ 	.short	(.L_39 - .L_38)


	//   ....[0]....
.L_38:
        /*0044*/ 	.word	0x00000de0


	//   ....[1]....
        /*0048*/ 	.word	0x00000e90


	//   ....[2]....
        /*004c*/ 	.word	0x000043b0


	//   ....[3]....
        /*0050*/ 	.word	0x000043d0


	//   ....[4]....
        /*0054*/ 	.word	0x00004400


	//   ....[5]....
        /*0058*/ 	.word	0x00004f80


	//   ....[6]....
        /*005c*/ 	.word	0x00004ff0


	//   ....[7]....
        /*0060*/ 	.word	0x000050c0


	//   ....[8]....
        /*0064*/ 	.word	0x00005140


	//   ....[9]....
        /*0068*/ 	.word	0x00005230


	//   ....[10]....
        /*006c*/ 	.word	0x000052b0


	//   ....[11]....
        /*0070*/ 	.word	0x00005390


	//   ....[12]....
        /*0074*/ 	.word	0x00005440


	//----- nvinfo : EIATTR_COOP_GROUP_MASK_REGIDS
	.align		4
.L_39:
        /*0078*/ 	.byte	0x04, 0x29
        /*007a*/ 	.short	(.L_41 - .L_40)


	//   ....[0]....
.L_40:
        /*007c*/ 	.word	0xffffffff


	//   ....[1]....
        /*0080*/ 	.word	0xffffffff


	//   ....[2]....
        /*0084*/ 	.word	0xffffffff


	//   ....[3]....
        /*0088*/ 	.word	0xffffffff


	//   ....[4]....
        /*008c*/ 	.word	0xffffffff


	//   ....[5]....
        /*0090*/ 	.word	0xffffffff


	//   ....[6]....
        /*0094*/ 	.word	0xffffffff


	//   ....[7]....
        /*0098*/ 	.word	0xffffffff


	//   ....[8]....
        /*009c*/ 	.word	0xffffffff


	//   ....[9]....
        /*00a0*/ 	.word	0xffffffff


	//   ....[10]....
        /*00a4*/ 	.word	0xffffffff


	//   ....[11]....
        /*00a8*/ 	.word	0xffffffff


	//   ....[12]....
        /*00ac*/ 	.word	0xffffffff


	//   ....[13]....
        /*00b0*/ 	.word	0xffffffff


	//----- nvinfo : EIATTR_COOP_GROUP_INSTR_OFFSETS
	.align		4
.L_41:
        /*00b4*/ 	.byte	0x04, 0x28
        /*00b6*/ 	.short	(.L_43 - .L_42)


	//   ....[0]....
.L_42:
        /*00b8*/ 	.word	0x000000b0


	//   ....[1]....
        /*00bc*/ 	.word	0x00000520


	//   ....[2]....
        /*00c0*/ 	.word	0x000006f0


	//   ....[3]....
        /*00c4*/ 	.word	0x00000890


	//   ....[4]....
        /*00c8*/ 	.word	0x00000990


	//   ....[5]....
        /*00cc*/ 	.word	0x00000b00


	//   ....[6]....
        /*00d0*/ 	.word	0x00000ca0


	//   ....[7]....
        /*00d4*/ 	.word	0x00000f00


	//   ....[8]....
        /*00d8*/ 	.word	0x000022a0


	//   ....[9]....
        /*00dc*/ 	.word	0x00003190


	//   ....[10]....
        /*00e0*/ 	.word	0x00003660


	//   ....[11]....
        /*00e4*/ 	.word	0x00003690


	//   ....[12]....
        /*00e8*/ 	.word	0x000042b0


	//   ....[13]....
        /*00ec*/ 	.word	0x000044c0


	//----- nvinfo : EIATTR_VRC_CTA_INIT_COUNT
	.align		4
.L_43:
        /*00f0*/ 	.byte	0x02, 0x4a
        /*00f2*/ 	.byte	0x80
	.zero		1


	//----- nvinfo : EIATTR_SYSCALL_OFFSETS
	.align		4
        /*00f4*/ 	.byte	0x04, 0x46
        /*00f6*/ 	.short	(.L_45 - .L_44)


	//   ....[0]....
.L_44:
        /*00f8*/ 	.word	0x000060a0


	//   ....[1]....
        /*00fc*/ 	.word	0x00006190


	//   ....[2]....
        /*0100*/ 	.word	0x00006930


	//   ....[3]....
        /*0104*/ 	.word	0x000075b0


	//   ....[4]....
        /*0108*/ 	.word	0x00008210


	//   ....[5]....
        /*010c*/ 	.word	0x00008e60


	//----- nvinfo : EIATTR_MBARRIER_INSTR_OFFSETS
	.align		4
.L_45:
        /*0110*/ 	.byte	0x04, 0x39
        /*0112*/ 	.short	(.L_47 - .L_46)


	//   ....[0]....
.L_46:
        /*0114*/ 	.word	0x00000660
        /*0118*/ 	.word	0x000000ff
        /*011c*/ 	.word	0x00000000
        /*0120*/ 	.short	0x0100
        /*0122*/ 	.byte	0x04
	.zero		1


	//   ....[1]....
        /*0124*/ 	.word	0x00000670
        /*0128*/ 	.word	0x000000ff
        /*012c*/ 	.word	0x00000020
        /*0130*/ 	.short	0x0100
        /*0132*/ 	.byte	0x04
	.zero		1


	//   ....[2]....
        /*0134*/ 	.word	0x00000680
        /*0138*/ 	.word	0x000000ff
        /*013c*/ 	.word	0x00000008
        /*0140*/ 	.short	0x0100
        /*0142*/ 	.byte	0x04
	.zero		1


	//   ....[3]....
        /*0144*/ 	.word	0x00000690
        /*0148*/ 	.word	0x000000ff
        /*014c*/ 	.word	0x00000028
        /*0150*/ 	.short	0x0100
        /*0152*/ 	.byte	0x04
	.zero		1


	//   ....[4]....
        /*0154*/ 	.word	0x000006a0
        /*0158*/ 	.word	0x000000ff
        /*015c*/ 	.word	0x00000010
        /*0160*/ 	.short	0x0100
        /*0162*/ 	.byte	0x04
	.zero		1


	//   ....[5]....
        /*0164*/ 	.word	0x000006b0
        /*0168*/ 	.word	0x000000ff
        /*016c*/ 	.word	0x00000030
        /*0170*/ 	.short	0x0100
        /*0172*/ 	.byte	0x04
	.zero		1


	//   ....[6]....
        /*0174*/ 	.word	0x000006c0
        /*0178*/ 	.word	0x000000ff
        /*017c*/ 	.word	0x00000018
        /*0180*/ 	.short	0x0100
        /*0182*/ 	.byte	0x04
	.zero		1


	//   ....[7]....
        /*0184*/ 	.word	0x000006d0
        /*0188*/ 	.word	0x000000ff
        /*018c*/ 	.word	0x00000038
        /*0190*/ 	.short	0x0100
        /*0192*/ 	.byte	0x04
	.zero		1


	//   ....[8]....
        /*0194*/ 	.word	0x00000800
        /*0198*/ 	.word	0x000000ff
        /*019c*/ 	.word	0x00000040
        /*01a0*/ 	.short	0x0100
        /*01a2*/ 	.byte	0x04
	.zero		1


	//   ....[9]....
        /*01a4*/ 	.word	0x00000810
        /*01a8*/ 	.word	0x000000ff
        /*01ac*/ 	.word	0x00000060
        /*01b0*/ 	.short	0x0100
        /*01b2*/ 	.byte	0x04
	.zero		1


	//   ....[10]....
        /*01b4*/ 	.word	0x00000820
        /*01b8*/ 	.word	0x000000ff
        /*01bc*/ 	.word	0x00000048
        /*01c0*/ 	.short	0x0100
        /*01c2*/ 	.byte	0x04
	.zero		1


	//   ....[11]....
        /*01c4*/ 	.word	0x00000830
        /*01c8*/ 	.word	0x000000ff
        /*01cc*/ 	.word	0x00000068
        /*01d0*/ 	.short	0x0100
        /*01d2*/ 	.byte	0x04
	.zero		1


	//   ....[12]....
        /*01d4*/ 	.word	0x00000840
        /*01d8*/ 	.word	0x000000ff
        /*01dc*/ 	.word	0x00000050
        /*01e0*/ 	.short	0x0100
        /*01e2*/ 	.byte	0x04
	.zero		1


	//   ....[13]....
        /*01e4*/ 	.word	0x00000850
        /*01e8*/ 	.word	0x000000ff
        /*01ec*/ 	.word	0x00000070
        /*01f0*/ 	.short	0x0100
        /*01f2*/ 	.byte	0x04
	.zero		1


	//   ....[14]....
        /*01f4*/ 	.word	0x00000860
        /*01f8*/ 	.word	0x000000ff
        /*01fc*/ 	.word	0x00000058
        /*0200*/ 	.short	0x0100
        /*0202*/ 	.byte	0x04
	.zero		1


	//   ....[15]....
        /*0204*/ 	.word	0x00000870
        /*0208*/ 	.word	0x000000ff
        /*020c*/ 	.word	0x00000078
        /*0210*/ 	.short	0x0100
        /*0212*/ 	.byte	0x04
	.zero		1


	//   ....[16]....
        /*0214*/ 	.word	0x00000960
        /*0218*/ 	.word	0x000000ff
        /*021c*/ 	.word	0x00000080
        /*0220*/ 	.short	0x0100
        /*0222*/ 	.byte	0x06
	.zero		1


	//   ....[17]....
        /*0224*/ 	.word	0x00000970
        /*0228*/ 	.word	0x000000ff
        /*022c*/ 	.word	0x00000088
        /*0230*/ 	.short	0x0100
        /*0232*/ 	.byte	0x06
	.zero		1


	//   ....[18]....
        /*0234*/ 	.word	0x00000ab0
        /*0238*/ 	.word	0x000000ff
        /*023c*/ 	.word	0x00000090
        /*0240*/ 	.short	0x0100
        /*0242*/ 	.byte	0x06
	.zero		1


	//   ....[19]....
        /*0244*/ 	.word	0x00000ac0
        /*0248*/ 	.word	0x000000ff
        /*024c*/ 	.word	0x000000a0
        /*0250*/ 	.short	0x0100
        /*0252*/ 	.byte	0x06
	.zero		1


	//   ....[20]....
        /*0254*/ 	.word	0x00000ad0
        /*0258*/ 	.word	0x000000ff
        /*025c*/ 	.word	0x00000098
        /*0260*/ 	.short	0x0100
        /*0262*/ 	.byte	0x06
	.zero		1


	//   ....[21]....
        /*0264*/ 	.word	0x00000ae0
        /*0268*/ 	.word	0x000000ff
        /*026c*/ 	.word	0x000000a8
        /*0270*/ 	.short	0x0100
        /*0272*/ 	.byte	0x06
	.zero		1


	//   ....[22]....
        /*0274*/ 	.word	0x00000c10
        /*0278*/ 	.word	0x000000ff
        /*027c*/ 	.word	0x000000b0
        /*0280*/ 	.short	0x0100
        /*0282*/ 	.byte	0x04
	.zero		1


	//   ....[23]....
        /*0284*/ 	.word	0x00000c20
        /*0288*/ 	.word	0x000000ff
        /*028c*/ 	.word	0x000000d0
        /*0290*/ 	.short	0x0100
        /*0292*/ 	.byte	0x04
	.zero		1


	//   ....[24]....
        /*0294*/ 	.word	0x00000c30
        /*0298*/ 	.word	0x000000ff
        /*029c*/ 	.word	0x000000b8
        /*02a0*/ 	.short	0x0100
        /*02a2*/ 	.byte	0x04
	.zero		1


	//   ....[25]....
        /*02a4*/ 	.word	0x00000c40
        /*02a8*/ 	.word	0x000000ff
        /*02ac*/ 	.word	0x000000d8
        /*02b0*/ 	.short	0x0100
        /*02b2*/ 	.byte	0x04
	.zero		1


	//   ....[26]....
        /*02b4*/ 	.word	0x00000c50
        /*02b8*/ 	.word	0x000000ff
        /*02bc*/ 	.word	0x000000c0
        /*02c0*/ 	.short	0x0100
        /*02c2*/ 	.byte	0x04
	.zero		1


	//   ....[27]....
        /*02c4*/ 	.word	0x00000c60
        /*02c8*/ 	.word	0x000000ff
        /*02cc*/ 	.word	0x000000e0
        /*02d0*/ 	.short	0x0100
        /*02d2*/ 	.byte	0x04
	.zero		1


	//   ....[28]....
        /*02d4*/ 	.word	0x00000c70
        /*02d8*/ 	.word	0x000000ff
        /*02dc*/ 	.word	0x000000c8
        /*02e0*/ 	.short	0x0100
        /*02e2*/ 	.byte	0x04
	.zero		1


	//   ....[29]....
        /*02e4*/ 	.word	0x00000c80
        /*02e8*/ 	.word	0x000000ff
        /*02ec*/ 	.word	0x000000e8
        /*02f0*/ 	.short	0x0100
        /*02f2*/ 	.byte	0x04
	.zero		1


	//   ....[30]....
        /*02f4*/ 	.word	0x00000d80
        /*02f8*/ 	.word	0x000000ff
        /*02fc*/ 	.word	0x000000f0
        /*0300*/ 	.short	0x0100
        /*0302*/ 	.byte	0x04
	.zero		1


	//   ....[31]....
        /*0304*/ 	.word	0x00000d90
        /*0308*/ 	.word	0x000000ff
        /*030c*/ 	.word	0x00000100
        /*0310*/ 	.short	0x0100
        /*0312*/ 	.byte	0x04
	.zero		1


	//   ....[32]....
        /*0314*/ 	.word	0x00000da0
        /*0318*/ 	.word	0x000000ff
        /*031c*/ 	.word	0x000000f8
        /*0320*/ 	.short	0x0100
        /*0322*/ 	.byte	0x04
	.zero		1


	//   ....[33]....
        /*0324*/ 	.word	0x00000db0
        /*0328*/ 	.word	0x000000ff
        /*032c*/ 	.word	0x00000108
        /*0330*/ 	.short	0x0100
        /*0332*/ 	.byte	0x04
	.zero		1


	//   ....[34]....
        /*0334*/ 	.word	0x00000eb0
        /*0338*/ 	.word	0x000000ff
        /*033c*/ 	.word	0x00000110
        /*0340*/ 	.short	0x0100
        /*0342*/ 	.byte	0x06
	.zero		1


	//   ....[35]....
        /*0344*/ 	.word	0x00001ae0
        /*0348*/ 	.word	0x00000000
        /*034c*/ 	.word	0x00000100
        /*0350*/ 	.short	0x010a
        /*0352*/ 	.byte	0xff
	.zero		1


	//   ....[36]....
        /*0354*/ 	.word	0x00001b00
        /*0358*/ 	.word	0x00000000
        /*035c*/ 	.word	0x000000f0
        /*0360*/ 	.short	0x0101
        /*0362*/ 	.byte	0xff
	.zero		1


	//   ....[37]....
        /*0364*/ 	.word	0x00001bb0
        /*0368*/ 	.word	0x000000ff
        /*036c*/ 	.word	0x00000020
        /*0370*/ 	.short	0x010a
        /*0372*/ 	.byte	0x04
	.zero		1


	//   ....[38]....
        /*0374*/ 	.word	0x00001c80
        /*0378*/ 	.word	0x000000ff
        /*037c*/ 	.word	0x00000020
        /*0380*/ 	.short	0x010a
        /*0382*/ 	.byte	0x21
	.zero		1


	//   ....[39]....
        /*0384*/ 	.word	0x00001e30
        /*0388*/ 	.word	0x000000ff
        /*038c*/ 	.word	0x00000020
        /*0390*/ 	.short	0x010a
        /*0392*/ 	.byte	0x05
	.zero		1


	//   ....[40]....
        /*0394*/ 	.word	0x00001f50
        /*0398*/ 	.word	0x000000ff
        /*039c*/ 	.word	0x00000088
        /*03a0*/ 	.short	0x0101
        /*03a2*/ 	.byte	0x0d
	.zero		1


	//   ....[41]....
        /*03a4*/ 	.word	0x00001f70
        /*03a8*/ 	.word	0x000000ff
        /*03ac*/ 	.word	0x00000020
        /*03b0*/ 	.short	0x010a
        /*03b2*/ 	.byte	0x04
	.zero		1


	//   ....[42]....
        /*03b4*/ 	.word	0x00001ff0
        /*03b8*/ 	.word	0x000000ff
        /*03bc*/ 	.word	0x00000020
        /*03c0*/ 	.short	0x010a
        /*03c2*/ 	.byte	0x11
	.zero		1


	//   ....[43]....
        /*03c4*/ 	.word	0x00002190
        /*03c8*/ 	.word	0x000000ff
        /*03cc*/ 	.word	0x00000020
        /*03d0*/ 	.short	0x010a
        /*03d2*/ 	.byte	0x05
	.zero		1


	//   ....[44]....
        /*03d4*/ 	.word	0x000022d0
        /*03d8*/ 	.word	0x00000003
        /*03dc*/ 	.word	0x00000090
        /*03e0*/ 	.short	0x010a
        /*03e2*/ 	.byte	0xff
	.zero		1


	//   ....[45]....
        /*03e4*/ 	.word	0x00002420
        /*03e8*/ 	.word	0x00000000
        /*03ec*/ 	.word	0x00000000
        /*03f0*/ 	.short	0x0101
        /*03f2*/ 	.byte	0xff
	.zero		1


	//   ....[46]....
        /*03f4*/ 	.word	0x000029e0
        /*03f8*/ 	.word	0x000000ff
        /*03fc*/ 	.word	0x00000000
        /*0400*/ 	.short	0x010a
        /*0402*/ 	.byte	0x04
	.zero		1


	//   ....[47]....
        /*0404*/ 	.word	0x00002a70
        /*0408*/ 	.word	0x000000ff
        /*040c*/ 	.word	0x00000000
        /*0410*/ 	.short	0x010a
        /*0412*/ 	.byte	0x05
	.zero		1


	//   ....[48]....
        /*0414*/ 	.word	0x00002b00
        /*0418*/ 	.word	0x000000ff
        /*041c*/ 	.word	0x00000000
        /*0420*/ 	.short	0x010a
        /*0422*/ 	.byte	0x05
	.zero		1


	//   ....[49]....
        /*0424*/ 	.word	0x00002ba0
        /*0428*/ 	.word	0x00000000
        /*042c*/ 	.word	0x00000000
        /*0430*/ 	.short	0x010a
        /*0432*/ 	.byte	0xff
	.zero		1


	//   ....[50]....
        /*0434*/ 	.word	0x00002ce0
        /*0438*/ 	.word	0x00000000
        /*043c*/ 	.word	0x000000f0
        /*0440*/ 	.short	0x010a
        /*0442*/ 	.byte	0xff
	.zero		1


	//   ....[51]....
        /*0444*/ 	.word	0x00002d50
        /*0448*/ 	.word	0x00000004
        /*044c*/ 	.word	0x00000000
        /*0450*/ 	.short	0x0101
        /*0452*/ 	.byte	0xff
	.zero		1


	//   ....[52]....
        /*0454*/ 	.word	0x00002d70
        /*0458*/ 	.word	0x000000ff
        /*045c*/ 	.word	0x000000a0
        /*0460*/ 	.short	0x010a
        /*0462*/ 	.byte	0x04
	.zero		1


	//   ....[53]....
        /*0464*/ 	.word	0x00002e90
        /*0468*/ 	.word	0x00000000
        /*046c*/ 	.word	0x00000090
        /*0470*/ 	.short	0x010a
        /*0472*/ 	.byte	0xff
	.zero		1


	//   ....[54]....
        /*0474*/ 	.word	0x00002f90
        /*0478*/ 	.word	0x00000000
        /*047c*/ 	.word	0x00000000
        /*0480*/ 	.short	0x0101
        /*0482*/ 	.byte	0xff
	.zero		1


	//   ....[55]....
        /*0484*/ 	.word	0x00003020
        /*0488*/ 	.word	0x000000ff
        /*048c*/ 	.word	0x000000a0
        /*0490*/ 	.short	0x0106
        /*0492*/ 	.byte	0x04
	.zero		1


	//   ....[56]....
        /*0494*/ 	.word	0x00003040
        /*0498*/ 	.word	0x000000ff
        /*049c*/ 	.word	0x000000a0
        /*04a0*/ 	.short	0x010a
        /*04a2*/ 	.byte	0x04
	.zero		1


	//   ....[57]....
        /*04a4*/ 	.word	0x000030d0
        /*04a8*/ 	.word	0x000000ff
        /*04ac*/ 	.word	0x000000a0
        /*04b0*/ 	.short	0x0106
        /*04b2*/ 	.byte	0x07
	.zero		1


	//   ....[58]....
        /*04b4*/ 	.word	0x00003110
        /*04b8*/ 	.word	0x00000000
        /*04bc*/ 	.word	0x000000a0
        /*04c0*/ 	.short	0x010a
        /*04c2*/ 	.byte	0xff
	.zero		1


	//   ....[59]....
        /*04c4*/ 	.word	0x00003360
        /*04c8*/ 	.word	0x000000ff
        /*04cc*/ 	.word	0x00000008
        /*04d0*/ 	.short	0x010a
        /*04d2*/ 	.byte	0x05
	.zero		1


	//   ....[60]....
        /*04d4*/ 	.word	0x00003380
        /*04d8*/ 	.word	0x000000ff
        /*04dc*/ 	.word	0x00000008
        /*04e0*/ 	.short	0x010a
        /*04e2*/ 	.byte	0x05
	.zero		1


	//   ....[61]....
        /*04e4*/ 	.word	0x00003510
        /*04e8*/ 	.word	0x000000ff
        /*04ec*/ 	.word	0x00000008
        /*04f0*/ 	.short	0x010a
        /*04f2*/ 	.byte	0x05
	.zero		1


	//   ....[62]....
        /*04f4*/ 	.word	0x00003530
        /*04f8*/ 	.word	0x000000ff
        /*04fc*/ 	.word	0x00000008
        /*0500*/ 	.short	0x010a
        /*0502*/ 	.byte	0x05
	.zero		1


	//   ....[63]....
        /*0504*/ 	.word	0x000035f0
        /*0508*/ 	.word	0x000000ff
        /*050c*/ 	.word	0x00000000
        /*0510*/ 	.short	0x0101
        /*0512*/ 	.byte	0x04
	.zero		1


	//   ....[64]....
        /*0514*/ 	.word	0x00003930
        /*0518*/ 	.word	0x00000000
        /*051c*/ 	.word	0x00000090
        /*0520*/ 	.short	0x010a
        /*0522*/ 	.byte	0xff
	.zero		1


	//   ....[65]....
        /*0524*/ 	.word	0x000039f0
        /*0528*/ 	.word	0x00000000
        /*052c*/ 	.word	0x00000000
        /*0530*/ 	.short	0x0101
        /*0532*/ 	.byte	0xff
	.zero		1


	//   ....[66]....
        /*0534*/ 	.word	0x00003ab0
        /*0538*/ 	.word	0x000000ff
        /*053c*/ 	.word	0x00000000
        /*0540*/ 	.short	0x010a
        /*0542*/ 	.byte	0x04
	.zero		1


	//   ....[67]....
        /*0544*/ 	.word	0x00003ac0
        /*0548*/ 	.word	0x000000ff
        /*054c*/ 	.word	0x000000d0
        /*0550*/ 	.short	0x010a
        /*0552*/ 	.byte	0x1f
	.zero		1


	//   ....[68]....
        /*0554*/ 	.word	0x00003b70
        /*0558*/ 	.word	0x000000ff
        /*055c*/ 	.word	0x00000000
        /*0560*/ 	.short	0x010a
        /*0562*/ 	.byte	0x05
	.zero		1


	//   ....[69]....
        /*0564*/ 	.word	0x00003ca0
        /*0568*/ 	.word	0x000000ff
        /*056c*/ 	.word	0x00000000
        /*0570*/ 	.short	0x010a
        /*0572*/ 	.byte	0x04
	.zero		1


	//   ....[70]....
        /*0574*/ 	.word	0x00003fa0
        /*0578*/ 	.word	0x000000ff
        /*057c*/ 	.word	0x00000000
        /*0580*/ 	.short	0x010a
        /*0582*/ 	.byte	0x04
	.zero		1


	//   ....[71]....
        /*0584*/ 	.word	0x00004030
        /*0588*/ 	.word	0x000000ff
        /*058c*/ 	.word	0x00000000
        /*0590*/ 	.short	0x010a
        /*0592*/ 	.byte	0x05
	.zero		1


	//   ....[72]....
        /*0594*/ 	.word	0x000040c0
        /*0598*/ 	.word	0x000000ff
        /*059c*/ 	.word	0x00000000
        /*05a0*/ 	.short	0x010a
        /*05a2*/ 	.byte	0x05
	.zero		1


	//   ....[73]....
        /*05a4*/ 	.word	0x00004160
        /*05a8*/ 	.word	0x00000000
        /*05ac*/ 	.word	0x00000000
        /*05b0*/ 	.short	0x010a
        /*05b2*/ 	.byte	0xff
	.zero		1


	//   ....[74]....
        /*05b4*/ 	.word	0x000041a0
        /*05b8*/ 	.word	0x00000000
        /*05bc*/ 	.word	0x00000000
        /*05c0*/ 	.short	0x010a
        /*05c2*/ 	.byte	0xff
	.zero		1


	//   ....[75]....
        /*05c4*/ 	.word	0x00004210
        /*05c8*/ 	.word	0x000000ff
        /*05cc*/ 	.word	0x00000000
        /*05d0*/ 	.short	0x0101
        /*05d2*/ 	.byte	0x04
	.zero		1


	//   ....[76]....
        /*05d4*/ 	.word	0x00004250
        /*05d8*/ 	.word	0x000000ff
        /*05dc*/ 	.word	0x00000110
        /*05e0*/ 	.short	0x010a
        /*05e2*/ 	.byte	0x1a
	.zero		1


	//   ....[77]....
        /*05e4*/ 	.word	0x000042a0
        /*05e8*/ 	.word	0x000000ff
        /*05ec*/ 	.word	0x00000000
        /*05f0*/ 	.short	0x0101
        /*05f2*/ 	.byte	0x04
	.zero		1


	//   ....[78]....
        /*05f4*/ 	.word	0x00004780
        /*05f8*/ 	.word	0x0000000c
        /*05fc*/ 	.word	0x00000090
        /*0600*/ 	.short	0x010a
        /*0602*/ 	.byte	0xff
	.zero		1


	//   ....[79]....
        /*0604*/ 	.word	0x000048f0
        /*0608*/ 	.word	0x00000000
        /*060c*/ 	.word	0x00000000
        /*0610*/ 	.short	0x0101
        /*0612*/ 	.byte	0xff
	.zero		1


	//   ....[80]....
        /*0614*/ 	.word	0x00004d80
        /*0618*/ 	.word	0x000000ff
        /*061c*/ 	.word	0x00000088
        /*0620*/ 	.short	0x010a
        /*0622*/ 	.byte	0x15
	.zero		1


	//   ....[81]....
        /*0624*/ 	.word	0x00004f00
        /*0628*/ 	.word	0x000000ff
        /*062c*/ 	.word	0x00000060
        /*0630*/ 	.short	0x010a
        /*0632*/ 	.byte	0x15
	.zero		1


	//   ....[82]....
        /*0634*/ 	.word	0x00005070
        /*0638*/ 	.word	0x000000ff
        /*063c*/ 	.word	0x00000040
        /*0640*/ 	.short	0x010b
        /*0642*/ 	.byte	0x15
	.zero		1


	//   ....[83]....
        /*0644*/ 	.word	0x00005080
        /*0648*/ 	.word	0x000000ff
        /*064c*/ 	.word	0x00000000
        /*0650*/ 	.short	0x0101
        /*0652*/ 	.byte	0x28
	.zero		1


	//   ....[84]....
        /*0654*/ 	.word	0x00005090
        /*0658*/ 	.word	0x000000ff
        /*065c*/ 	.word	0x00000068
        /*0660*/ 	.short	0x010a
        /*0662*/ 	.byte	0x15
	.zero		1


	//   ....[85]....
        /*0664*/ 	.word	0x000051e0
        /*0668*/ 	.word	0x000000ff
        /*066c*/ 	.word	0x00000048
        /*0670*/ 	.short	0x010b
        /*0672*/ 	.byte	0x15
	.zero		1


	//   ....[86]....
        /*0674*/ 	.word	0x000051f0
        /*0678*/ 	.word	0x000000ff
        /*067c*/ 	.word	0x00000000
        /*0680*/ 	.short	0x0101
        /*0682*/ 	.byte	0x27
	.zero		1


	//   ....[87]....
        /*0684*/ 	.word	0x00005200
        /*0688*/ 	.word	0x000000ff
        /*068c*/ 	.word	0x00000070
        /*0690*/ 	.short	0x010a
        /*0692*/ 	.byte	0x15
	.zero		1


	//   ....[88]....
        /*0694*/ 	.word	0x00005340
        /*0698*/ 	.word	0x000000ff
        /*069c*/ 	.word	0x00000050
        /*06a0*/ 	.short	0x010b
        /*06a2*/ 	.byte	0x15
	.zero		1


	//   ....[89]....
        /*06a4*/ 	.word	0x00005350
        /*06a8*/ 	.word	0x000000ff
        /*06ac*/ 	.word	0x00000000
        /*06b0*/ 	.short	0x0101
        /*06b2*/ 	.byte	0x26
	.zero		1


	//   ....[90]....
        /*06b4*/ 	.word	0x00005360
        /*06b8*/ 	.word	0x000000ff
        /*06bc*/ 	.word	0x00000078
        /*06c0*/ 	.short	0x010a
        /*06c2*/ 	.byte	0x15
	.zero		1


	//   ....[91]....
        /*06c4*/ 	.word	0x00005560
        /*06c8*/ 	.word	0x000000ff
        /*06cc*/ 	.word	0x00000058
        /*06d0*/ 	.short	0x010b
        /*06d2*/ 	.byte	0x15
	.zero		1


	//   ....[92]....
        /*06d4*/ 	.word	0x00005570
        /*06d8*/ 	.word	0x000000ff
        /*06dc*/ 	.word	0x00000000
        /*06e0*/ 	.short	0x0101
        /*06e2*/ 	.byte	0x25
	.zero		1


	//   ....[93]....
        /*06e4*/ 	.word	0x000055a0
        /*06e8*/ 	.word	0x000000ff
        /*06ec*/ 	.word	0x00000060
        /*06f0*/ 	.short	0x010a
        /*06f2*/ 	.byte	0x15
	.zero		1


	//   ....[94]....
        /*06f4*/ 	.word	0x000055c0
        /*06f8*/ 	.word	0x000000ff
        /*06fc*/ 	.word	0x00000068
        /*0700*/ 	.short	0x010a
        /*0702*/ 	.byte	0x15
	.zero		1


	//   ....[95]....
        /*0704*/ 	.word	0x000055e0
        /*0708*/ 	.word	0x000000ff
        /*070c*/ 	.word	0x00000070
        /*0710*/ 	.short	0x010a
        /*0712*/ 	.byte	0x15
	.zero		1


	//   ....[96]....
        /*0714*/ 	.word	0x00005620
        /*0718*/ 	.word	0x00000000
        /*071c*/ 	.word	0x00000078
        /*0720*/ 	.short	0x010a
        /*0722*/ 	.byte	0xff
	.zero		1


	//   ....[97]....
        /*0724*/ 	.word	0x00005930
        /*0728*/ 	.word	0x00000003
        /*072c*/ 	.word	0x00000090
        /*0730*/ 	.short	0x010a
        /*0732*/ 	.byte	0xff
	.zero		1


	//   ....[98]....
        /*0734*/ 	.word	0x00005ab0
        /*0738*/ 	.word	0x00000000
        /*073c*/ 	.word	0x00000000
        /*0740*/ 	.short	0x0101
        /*0742*/ 	.byte	0xff
	.zero		1


	//   ....[99]....
        /*0744*/ 	.word	0x000065f0
        /*0748*/ 	.word	0x000000ff
        /*074c*/ 	.word	0x00000040
        /*0750*/ 	.short	0x010a
        /*0752*/ 	.byte	0x2c
	.zero		1


	//   ....[100]....
        /*0754*/ 	.word	0x00006630
        /*0758*/ 	.word	0x00000062
        /*075c*/ 	.word	0x000000b0
        /*0760*/ 	.short	0x010a
        /*0762*/ 	.byte	0xff
	.zero		1


	//   ....[101]....
        /*0764*/ 	.word	0x00006720
        /*0768*/ 	.word	0x000000ff
        /*076c*/ 	.word	0x00000040
        /*0770*/ 	.short	0x010a
        /*0772*/ 	.byte	0x2c
	.zero		1


	//   ....[102]....
        /*0774*/ 	.word	0x00006810
        /*0778*/ 	.word	0x00000062
        /*077c*/ 	.word	0x000000b0
        /*0780*/ 	.short	0x010a
        /*0782*/ 	.byte	0xff
	.zero		1


	//   ....[103]....
        /*0784*/ 	.word	0x000072e0
        /*0788*/ 	.word	0x00000000
        /*078c*/ 	.word	0x00000000
        /*0790*/ 	.short	0x0101
        /*0792*/ 	.byte	0xff
	.zero		1


	//   ....[104]....
        /*0794*/ 	.word	0x000072f0
        /*0798*/ 	.word	0x00000003
        /*079c*/ 	.word	0x00000040
        /*07a0*/ 	.short	0x010a
        /*07a2*/ 	.byte	0xff
	.zero		1


	//   ....[105]....
        /*07a4*/ 	.word	0x000073d0
        /*07a8*/ 	.word	0x00000003
        /*07ac*/ 	.word	0x00000040
        /*07b0*/ 	.short	0x010a
        /*07b2*/ 	.byte	0xff
	.zero		1


	//   ....[106]....
        /*07b4*/ 	.word	0x00007f40
        /*07b8*/ 	.word	0x00000068
        /*07bc*/ 	.word	0x00000000
        /*07c0*/ 	.short	0x0101
        /*07c2*/ 	.byte	0xff
	.zero		1


	//   ....[107]....
        /*07c4*/ 	.word	0x00007f60
        /*07c8*/ 	.word	0x0000003e
        /*07cc*/ 	.word	0x00000040
        /*07d0*/ 	.short	0x010a
        /*07d2*/ 	.byte	0xff
	.zero		1


	//   ....[108]....
        /*07d4*/ 	.word	0x00008030
        /*07d8*/ 	.word	0x0000003e
        /*07dc*/ 	.word	0x00000040
        /*07e0*/ 	.short	0x010a
        /*07e2*/ 	.byte	0xff
	.zero		1


	//   ....[109]....
        /*07e4*/ 	.word	0x00008b90
        /*07e8*/ 	.word	0x0000003e
        /*07ec*/ 	.word	0x00000000
        /*07f0*/ 	.short	0x0101
        /*07f2*/ 	.byte	0xff
	.zero		1


	//   ....[110]....
        /*07f4*/ 	.word	0x00008bb0
        /*07f8*/ 	.word	0x0000003d
        /*07fc*/ 	.word	0x00000040
        /*0800*/ 	.short	0x010a
        /*0802*/ 	.byte	0xff
	.zero		1


	//   ....[111]....
        /*0804*/ 	.word	0x00008c80
        /*0808*/ 	.word	0x0000003d
        /*080c*/ 	.word	0x00000040
        /*0810*/ 	.short	0x010a
        /*0812*/ 	.byte	0xff
	.zero		1


	//   ....[112]....
        /*0814*/ 	.word	0x00008f50
        /*0818*/ 	.word	0x00000062
        /*081c*/ 	.word	0x00000000
        /*0820*/ 	.short	0x0101
        /*0822*/ 	.byte	0xff
	.zero		1


	//   ....[113]....
        /*0824*/ 	.word	0x00009830
        /*0828*/ 	.word	0x00000002
        /*082c*/ 	.word	0x00000000
        /*0830*/ 	.short	0x0101
        /*0832*/ 	.byte	0xff
	.zero		1


	//   ....[114]....
        /*0834*/ 	.word	0x00009ae0
        /*0838*/ 	.word	0x000000ff
        /*083c*/ 	.word	0x00000000
        /*0840*/ 	.short	0x0101
        /*0842*/ 	.byte	0x04
	.zero		1


	//   ....[115]....
        /*0844*/ 	.word	0x00009b00
        /*0848*/ 	.word	0x00000000
        /*084c*/ 	.word	0x00000100
        /*0850*/ 	.short	0x010a
        /*0852*/ 	.byte	0xff
	.zero		1


	//   ....[116]....
        /*0854*/ 	.word	0x00009b60
        /*0858*/ 	.word	0x00000000
        /*085c*/ 	.word	0x00000020
        /*0860*/ 	.short	0x010a
        /*0862*/ 	.byte	0xff
	.zero		1


	//   ....[117]....
        /*0864*/ 	.word	0x00009bc0
        /*0868*/ 	.word	0x00000000
        /*086c*/ 	.word	0x00000020
        /*0870*/ 	.short	0x010a
        /*0872*/ 	.byte	0xff
	.zero		1


	//   ....[118]....
        /*0874*/ 	.word	0x00009c10
        /*0878*/ 	.word	0x00000003
        /*087c*/ 	.word	0x00000090
        /*0880*/ 	.short	0x010a
        /*0882*/ 	.byte	0xff
	.zero		1


	//   ....[119]....
        /*0884*/ 	.word	0x00009c70
        /*0888*/ 	.word	0x00000000
        /*088c*/ 	.word	0x00000000
        /*0890*/ 	.short	0x010a
        /*0892*/ 	.byte	0xff
	.zero		1


	//   ....[120]....
        /*0894*/ 	.word	0x00009cd0
        /*0898*/ 	.word	0x00000000
        /*089c*/ 	.word	0x00000000
        /*08a0*/ 	.short	0x010a
        /*08a2*/ 	.byte	0xff
	.zero		1


	//   ....[121]....
        /*08a4*/ 	.word	0x00009d30
        /*08a8*/ 	.word	0x00000000
        /*08ac*/ 	.word	0x00000000
        /*08b0*/ 	.short	0x010a
        /*08b2*/ 	.byte	0xff
	.zero		1


	//   ....[122]....
        /*08b4*/ 	.word	0x00009d80
        /*08b8*/ 	.word	0x00000000
        /*08bc*/ 	.word	0x000000f0
        /*08c0*/ 	.short	0x010a
        /*08c2*/ 	.byte	0xff
	.zero		1


	//   ....[123]....
        /*08c4*/ 	.word	0x00009de0
        /*08c8*/ 	.word	0x00000000
        /*08cc*/ 	.word	0x000000a0
        /*08d0*/ 	.short	0x010a
        /*08d2*/ 	.byte	0xff
	.zero		1


	//   ....[124]....
        /*08d4*/ 	.word	0x00009e30
        /*08d8*/ 	.word	0x00000000
        /*08dc*/ 	.word	0x00000090
        /*08e0*/ 	.short	0x010a
        /*08e2*/ 	.byte	0xff
	.zero		1


	//   ....[125]....
        /*08e4*/ 	.word	0x00009e90
        /*08e8*/ 	.word	0x00000000
        /*08ec*/ 	.word	0x000000a0
        /*08f0*/ 	.short	0x010a
        /*08f2*/ 	.byte	0xff
	.zero		1


	//   ....[126]....
        /*08f4*/ 	.word	0x00009ef0
        /*08f8*/ 	.word	0x00000005
        /*08fc*/ 	.word	0x00000008
        /*0900*/ 	.short	0x010a
        /*0902*/ 	.byte	0xff
	.zero		1


	//   ....[127]....
        /*0904*/ 	.word	0x00009fe0
        /*0908*/ 	.word	0x00000003
        /*090c*/ 	.word	0x00000008
        /*0910*/ 	.short	0x010a
        /*0912*/ 	.byte	0xff
	.zero		1


	//   ....[128]....
        /*0914*/ 	.word	0x0000a030
        /*0918*/ 	.word	0x00000000
        /*091c*/ 	.word	0x00000090
        /*0920*/ 	.short	0x010a
        /*0922*/ 	.byte	0xff
	.zero		1


	//   ....[129]....
        /*0924*/ 	.word	0x0000a090
        /*0928*/ 	.word	0x00000000
        /*092c*/ 	.word	0x000000d0
        /*0930*/ 	.short	0x010a
        /*0932*/ 	.byte	0xff
	.zero		1


	//   ....[130]....
        /*0934*/ 	.word	0x0000a0f0
        /*0938*/ 	.word	0x00000000
        /*093c*/ 	.word	0x00000000
        /*0940*/ 	.short	0x010a
        /*0942*/ 	.byte	0xff
	.zero		1


	//   ....[131]....
        /*0944*/ 	.word	0x0000a150
        /*0948*/ 	.word	0x00000000
        /*094c*/ 	.word	0x00000000
        /*0950*/ 	.short	0x010a
        /*0952*/ 	.byte	0xff
	.zero		1


	//   ....[132]....
        /*0954*/ 	.word	0x0000a1b0
        /*0958*/ 	.word	0x00000000
        /*095c*/ 	.word	0x00000000
        /*0960*/ 	.short	0x010a
        /*0962*/ 	.byte	0xff
	.zero		1


	//   ....[133]....
        /*0964*/ 	.word	0x0000a210
        /*0968*/ 	.word	0x00000000
        /*096c*/ 	.word	0x00000000
        /*0970*/ 	.short	0x010a
        /*0972*/ 	.byte	0xff
	.zero		1


	//   ....[134]....
        /*0974*/ 	.word	0x0000a270
        /*0978*/ 	.word	0x00000000
        /*097c*/ 	.word	0x00000110
        /*0980*/ 	.short	0x010a
        /*0982*/ 	.byte	0xff
	.zero		1


	//   ....[135]....
        /*0984*/ 	.word	0x0000a2c0
        /*0988*/ 	.word	0x0000000c
        /*098c*/ 	.word	0x00000090
        /*0990*/ 	.short	0x010a
        /*0992*/ 	.byte	0xff
	.zero		1


	//   ....[136]....
        /*0994*/ 	.word	0x0000a320
        /*0998*/ 	.word	0x00000000
        /*099c*/ 	.word	0x00000088
        /*09a0*/ 	.short	0x010a
        /*09a2*/ 	.byte	0xff
	.zero		1


	//   ....[137]....
        /*09a4*/ 	.word	0x0000a380
        /*09a8*/ 	.word	0x00000000
        /*09ac*/ 	.word	0x00000060
        /*09b0*/ 	.short	0x010a
        /*09b2*/ 	.byte	0xff
	.zero		1


	//   ....[138]....
        /*09b4*/ 	.word	0x0000a3e0
        /*09b8*/ 	.word	0x00000000
        /*09bc*/ 	.word	0x00000068
        /*09c0*/ 	.short	0x010a
        /*09c2*/ 	.byte	0xff
	.zero		1


	//   ....[139]....
        /*09c4*/ 	.word	0x0000a440
        /*09c8*/ 	.word	0x00000000
        /*09cc*/ 	.word	0x00000070
        /*09d0*/ 	.short	0x010a
        /*09d2*/ 	.byte	0xff
	.zero		1


	//   ....[140]....
        /*09d4*/ 	.word	0x0000a4a0
        /*09d8*/ 	.word	0x00000000
        /*09dc*/ 	.word	0x00000078
        /*09e0*/ 	.short	0x010a
        /*09e2*/ 	.byte	0xff
	.zero		1


	//   ....[141]....
        /*09e4*/ 	.word	0x0000a500
        /*09e8*/ 	.word	0x00000000
        /*09ec*/ 	.word	0x00000060
        /*09f0*/ 	.short	0x010a
        /*09f2*/ 	.byte	0xff
	.zero		1


	//   ....[142]....
        /*09f4*/ 	.word	0x0000a560
        /*09f8*/ 	.word	0x00000000
        /*09fc*/ 	.word	0x00000068
        /*0a00*/ 	.short	0x010a
        /*0a02*/ 	.byte	0xff
	.zero		1


	//   ....[143]....
        /*0a04*/ 	.word	0x0000a5c0
        /*0a08*/ 	.word	0x00000000
        /*0a0c*/ 	.word	0x00000070
        /*0a10*/ 	.short	0x010a
        /*0a12*/ 	.byte	0xff
	.zero		1


	//   ....[144]....
        /*0a14*/ 	.word	0x0000a610
        /*0a18*/ 	.word	0x00000003
        /*0a1c*/ 	.word	0x00000090
        /*0a20*/ 	.short	0x010a
        /*0a22*/ 	.byte	0xff
	.zero		1


	//   ....[145]....
        /*0a24*/ 	.word	0x0000a670
        /*0a28*/ 	.word	0x00000000
        /*0a2c*/ 	.word	0x00000040
        /*0a30*/ 	.short	0x010a
        /*0a32*/ 	.byte	0xff
	.zero		1


	//   ....[146]....
        /*0a34*/ 	.word	0x0000a6c0
        /*0a38*/ 	.word	0x00000062
        /*0a3c*/ 	.word	0x000000b0
        /*0a40*/ 	.short	0x010a
        /*0a42*/ 	.byte	0xff
	.zero		1


	//   ....[147]....
        /*0a44*/ 	.word	0x0000a710
        /*0a48*/ 	.word	0x00000003
        /*0a4c*/ 	.word	0x00000040
        /*0a50*/ 	.short	0x010a
        /*0a52*/ 	.byte	0xff
	.zero		1


	//   ....[148]....
        /*0a54*/ 	.word	0x0000a760
        /*0a58*/ 	.word	0x0000003e
        /*0a5c*/ 	.word	0x00000040
        /*0a60*/ 	.short	0x010a
        /*0a62*/ 	.byte	0xff
	.zero		1


	//   ....[149]....
        /*0a64*/ 	.word	0x0000a7b0
        /*0a68*/ 	.word	0x0000003d
        /*0a6c*/ 	.word	0x00000040
        /*0a70*/ 	.short	0x010a
        /*0a72*/ 	.byte	0xff
	.zero		1


	//----- nvinfo : EIATTR_NUM_MBARRIERS
	.align		4
.L_47:
        /*0a74*/ 	.byte	0x03, 0x38
        /*0a76*/ 	.short	0x0023


	//----- nvinfo : EIATTR_EXIT_INSTR_OFFSETS
	.align		4
        /*0a78*/ 	.byte	0x04, 0x1c
        /*0a7a*/ 	.short	(.L_49 - .L_48)


	//   ....[0]....
.L_48:
        /*0a7c*/ 	.word	0x00002bd0


	//   ....[1]....
        /*0a80*/ 	.word	0x000030e0


	//   ....[2]....
        /*0a84*/ 	.word	0x00003140


	//   ....[3]....
        /*0a88*/ 	.word	0x000044d0


	//   ....[4]....
        /*0a8c*/ 	.word	0x00005650


	//   ....[5]....
        /*0a90*/ 	.word	0x00005690


	//   ....[6]....
        /*0a94*/ 	.word	0x000099c0


	//   ....[7]....
        /*0a98*/ 	.word	0x00009a40


	//   ....[8]....
        /*0a9c*/ 	.word	0x00009a70


	//   ....[9]....
        /*0aa0*/ 	.word	0x00009af0


	//----- nvinfo : EIATTR_MAX_THREADS
	.align		4
.L_49:
        /*0aa4*/ 	.byte	0x04, 0x05
        /*0aa6*/ 	.short	(.L_51 - .L_50)
.L_50:
        /*0aa8*/ 	.word	0x00000100
        /*0aac*/ 	.word	0x00000001
        /*0ab0*/ 	.word	0x00000001


	//----- nvinfo : EIATTR_CRS_STACK_SIZE
	.align		4
.L_51:
        /*0ab4*/ 	.byte	0x04, 0x1e
        /*0ab6*/ 	.short	(.L_53 - .L_52)
.L_52:
        /*0ab8*/ 	.word	0x00000000


	//----- nvinfo : EIATTR_CBANK_PARAM_SIZE
	.align		4
.L_53:
        /*0abc*/ 	.byte	0x03, 0x19
        /*0abe*/ 	.short	0x0800


	//----- nvinfo : EIATTR_PARAM_CBANK
	.align		4
        /*0ac0*/ 	.byte	0x04, 0x0a
        /*0ac2*/ 	.short	(.L_55 - .L_54)
	.align		4
.L_54:
        /*0ac4*/ 	.word	index@(.nv.constant0._ZN7cutlass13device_kernelINS_4gemm6kernel13GemmUniversalIN4cute5tupleIJiiiiEEENS1_10collective13CollectiveMmaINS1_35MainloopSm100TmaUmmaWarpSpecializedILi4ELi2ELi4ENS5_IJNS4_1CILi2EEESB_NSA_ILi1EEEEEEEENS5_IJNSA_ILi256EEENSA_ILi128EEENSA_ILi64EEEEEENS_6half_tENS5_IJlSC_lEEESJ_SK_NS4_8TiledMMAINS4_8MMA_AtomIJNS4_26SM100_MMA_F16BF16_2x1SM_SSISJ_SJ_fLi256ELi128ELNS4_4UMMA5MajorE0ELSP_0ELNSO_7ScaleInE0ELSQ_0EEEEEENS4_6LayoutINS5_IJSC_SC_SC_EEENS5_IJNSA_ILi0EEESV_SV_EEEEENS5_IJNS4_10UnderscoreESY_SY_EEEEENS4_28SM100_TMA_2SM_LOAD_MULTICASTENS4_14ComposedLayoutINS4_7SwizzleILi3ELi4ELi3EEENS4_18smem_ptr_flag_bitsILi16EEENST_INS5_IJNSA_ILi8EEESH_EEENS5_IJSH_SC_EEEEEEEvNS4_8identityENS4_18SM100_TMA_2SM_LOADES1B_vS1C_EENS_8epilogue10collective18CollectiveEpilogueINS1F_23Sm100TmaWarpSpecializedILi4ELi2ELi32ELb1ELb0EEEJNS5_IJSG_SG_SH_EEENS5_IJNST_ISG_SC_EENST_INSA_ILi32EEESC_EEEEESJ_SK_SJ_SK_NS1F_6fusion15FusionCallbacksIS1J_NS1P_17LinearCombinationISJ_fSJ_fLNS_15FloatRoundStyleE2EEES1K_S1O_JEEENS4_5SM1004TMEM4LOAD26SM100_TMEM_LOAD_32dp32b32xENS4_13SM90_TMA_LOADENS12_INS13_ILi2ELi4ELi3EEES16_NST_INS5_IJS17_S1M_EEENS5_IJS1M_SC_EEEEEEENS4_39AutoVectorizingCopyWithAssumedAlignmentILi128EEENS4_14SM90_TMA_STOREES24_S26_S26_EEEvvEEEEvNT_6ParamsE)
        /*0ac8*/ 	.short	0x0380
        /*0aca*/ 	.short	0x0800


	//----- nvinfo : EIATTR_SW_WAR
	.align		4
.L_55:
        /*0acc*/ 	.byte	0x04, 0x36
        /*0ace*/ 	.short	(.L_57 - .L_56)
.L_56:
        /*0ad0*/ 	.word	0x00000008
.L_57:


//--------------------- .nv.callgraph             --------------------------
	.section	.nv.callgraph,"",@"SHT_CUDA_CALLGRAPH"
	.align	4
	.sectionentsize	8
	.align		4
        /*0000*/ 	.word	0x00000000
	.align		4
        /*0004*/ 	.word	0xffffffff
	.align		4
        /*0008*/ 	.word	index@(_ZN7cutlass13device_kernelINS_4gemm6kernel13GemmUniversalIN4cute5tupleIJiiiiEEENS1_10collective13CollectiveMmaINS1_35MainloopSm100TmaUmmaWarpSpecializedILi4ELi2ELi4ENS5_IJNS4_1CILi2EEESB_NSA_ILi1EEEEEEEENS5_IJNSA_ILi256EEENSA_ILi128EEENSA_ILi64EEEEEENS_6half_tENS5_IJlSC_lEEESJ_SK_NS4_8TiledMMAINS4_8MMA_AtomIJNS4_26SM100_MMA_F16BF16_2x1SM_SSISJ_SJ_fLi256ELi128ELNS4_4UMMA5MajorE0ELSP_0ELNSO_7ScaleInE0ELSQ_0EEEEEENS4_6LayoutINS5_IJSC_SC_SC_EEENS5_IJNSA_ILi0EEESV_SV_EEEEENS5_IJNS4_10UnderscoreESY_SY_EEEEENS4_28SM100_TMA_2SM_LOAD_MULTICASTENS4_14ComposedLayoutINS4_7SwizzleILi3ELi4ELi3EEENS4_18smem_ptr_flag_bitsILi16EEENST_INS5_IJNSA_ILi8EEESH_EEENS5_IJSH_SC_EEEEEEEvNS4_8identityENS4_18SM100_TMA_2SM_LOADES1B_vS1C_EENS_8epilogue10collective18CollectiveEpilogueINS1F_23Sm100TmaWarpSpecializedILi4ELi2ELi32ELb1ELb0EEEJNS5_IJSG_SG_SH_EEENS5_IJNST_ISG_SC_EENST_INSA_ILi32EEESC_EEEEESJ_SK_SJ_SK_NS1F_6fusion15FusionCallbacksIS1J_NS1P_17LinearCombinationISJ_fSJ_fLNS_15FloatRoundStyleE2EEES1K_S1O_JEEENS4_5SM1004TMEM4LOAD26SM100_TMEM_LOAD_32dp32b32xENS4_13SM90_TMA_LOADENS12_INS13_ILi2ELi4ELi3EEES16_NST_INS5_IJS17_S1M_EEENS5_IJS1M_SC_EEEEEEENS4_39AutoVectorizingCopyWithAssumedAlignmentILi128EEENS4_14SM90_TMA_STOREES24_S26_S26_EEEvvEEEEvNT_6ParamsE)
	.align		4
        /*000c*/ 	.word	index@(__assertfail)
	.align		4
        /*0010*/ 	.word	0x00000000
	.align		4
        /*0014*/ 	.word	0xfffffffe
	.align		4
        /*0018*/ 	.word	0x00000000
	.align		4
        /*001c*/ 	.word	0xfffffffd
	.align		4
        /*0020*/ 	.word	0x00000000
	.align		4
        /*0024*/ 	.word	0xfffffffc


//--------------------- .nv.constant4             --------------------------
	.section	.nv.constant4,"a",@progbits
	.align	8
	.align		8
.nv.constant4:
        /*0000*/ 	.dword	__assertfail
	.align		8
        /*0008*/ 	.dword	__unnamed_1
	.align		8
        /*0010*/ 	.dword	__unnamed_2
	.align		8
        /*0018*/ 	.dword	_ZN39_INTERNAL_0be1e145_4_k_cu_69baa566_68674cuda3std3__45__cpo5beginE
	.align		8
        /*0020*/ 	.dword	_ZN39_INTERNAL_0be1e145_4_k_cu_69baa566_68674cuda3std3__45__cpo3endE
	.align		8
        /*0028*/ 	.dword	_ZN39_INTERNAL_0be1e145_4_k_cu_69baa566_68674cuda3std3__45__cpo6cbeginE
	.align		8
        /*0030*/ 	.dword	_ZN39_INTERNAL_0be1e145_4_k_cu_69baa566_68674cuda3std3__45__cpo4cendE
	.align		8
        /*0038*/ 	.dword	_ZN39_INTERNAL_0be1e145_4_k_cu_69baa566_68674cuda3std3__441_GLOBAL__N__0be1e145_4_k_cu_69baa566_68676ignoreE
	.align		8
        /*0040*/ 	.dword	_ZN39_INTERNAL_0be1e145_4_k_cu_69baa566_68674cuda3std3__419piecewise_constructE
	.align		8
        /*0048*/ 	.dword	_ZN39_INTERNAL_0be1e145_4_k_cu_69baa566_68674cuda3std3__48in_placeE
	.align		8
        /*0050*/ 	.dword	_ZN39_INTERNAL_0be1e145_4_k_cu_69baa566_68674cuda3std6ranges3__45__cpo4swapE
	.align		8
        /*0058*/ 	.dword	_ZN39_INTERNAL_0be1e145_4_k_cu_69baa566_68674cuda3std6ranges3__45__cpo9iter_moveE
	.align		8
        /*0060*/ 	.dword	_ZN39_INTERNAL_0be1e145_4_k_cu_69baa566_68674cute7productE
	.align		8
        /*0068*/ 	.dword	_ZN39_INTERNAL_0be1e145_4_k_cu_69baa566_68674cute1_E
	.align		8
        /*0070*/ 	.dword	$str$25
	.align		8
        /*0078*/ 	.dword	$str$26
	.align		8
        /*0080*/ 	.dword	$str$27
	.align		8
        /*0088*/ 	.dword	$str$28


//--------------------- .text._ZN7cutlass13device_kernelINS_4gemm6kernel13GemmUniversalIN4cute5tupleIJiiiiEEENS1_10collective13CollectiveMmaINS1_35MainloopSm100TmaUmmaWarpSpecializedILi4ELi2ELi4ENS5_IJNS4_1CILi2EEESB_NSA_ILi1EEEEEEEENS5_IJNSA_ILi256EEENSA_ILi128EEENSA_ILi64EEEEEENS_6half_tENS5_IJlSC_lEEESJ_SK_NS4_8TiledMMAINS4_8MMA_AtomIJNS4_26SM100_MMA_F16BF16_2x1SM_SSISJ_SJ_fLi256ELi128ELNS4_4UMMA5MajorE0ELSP_0ELNSO_7ScaleInE0ELSQ_0EEEEEENS4_6LayoutINS5_IJSC_SC_SC_EEENS5_IJNSA_ILi0EEESV_SV_EEEEENS5_IJNS4_10UnderscoreESY_SY_EEEEENS4_28SM100_TMA_2SM_LOAD_MULTICASTENS4_14ComposedLayoutINS4_7SwizzleILi3ELi4ELi3EEENS4_18smem_ptr_flag_bitsILi16EEENST_INS5_IJNSA_ILi8EEESH_EEENS5_IJSH_SC_EEEEEEEvNS4_8identityENS4_18SM100_TMA_2SM_LOADES1B_vS1C_EENS_8epilogue10collective18CollectiveEpilogueINS1F_23Sm100TmaWarpSpecializedILi4ELi2ELi32ELb1ELb0EEEJNS5_IJSG_SG_SH_EEENS5_IJNST_ISG_SC_EENST_INSA_ILi32EEESC_EEEEESJ_SK_SJ_SK_NS1F_6fusion15FusionCallbacksIS1J_NS1P_17LinearCombinationISJ_fSJ_fLNS_15FloatRoundStyleE2EEES1K_S1O_JEEENS4_5SM1004TMEM4LOAD26SM100_TMEM_LOAD_32dp32b32xENS4_13SM90_TMA_LOADENS12_INS13_ILi2ELi4ELi3EEES16_NST_INS5_IJS17_S1M_EEENS5_IJS1M_SC_EEEEEEENS4_39AutoVectorizingCopyWithAssumedAlignmentILi128EEENS4_14SM90_TMA_STOREES24_S26_S26_EEEvvEEEEvNT_6ParamsE --------------------------
	.section	.text._ZN7cutlass13device_kernelINS_4gemm6kernel13GemmUniversalIN4cute5tupleIJiiiiEEENS1_10collective13CollectiveMmaINS1_35MainloopSm100TmaUmmaWarpSpecializedILi4ELi2ELi4ENS5_IJNS4_1CILi2EEESB_NSA_ILi1EEEEEEEENS5_IJNSA_ILi256EEENSA_ILi128EEENSA_ILi64EEEEEENS_6half_tENS5_IJlSC_lEEESJ_SK_NS4_8TiledMMAINS4_8MMA_AtomIJNS4_26SM100_MMA_F16BF16_2x1SM_SSISJ_SJ_fLi256ELi128ELNS4_4UMMA5MajorE0ELSP_0ELNSO_7ScaleInE0ELSQ_0EEEEEENS4_6LayoutINS5_IJSC_SC_SC_EEENS5_IJNSA_ILi0EEESV_SV_EEEEENS5_IJNS4_10UnderscoreESY_SY_EEEEENS4_28SM100_TMA_2SM_LOAD_MULTICASTENS4_14ComposedLayoutINS4_7SwizzleILi3ELi4ELi3EEENS4_18smem_ptr_flag_bitsILi16EEENST_INS5_IJNSA_ILi8EEESH_EEENS5_IJSH_SC_EEEEEEEvNS4_8identityENS4_18SM100_TMA_2SM_LOADES1B_vS1C_EENS_8epilogue10collective18CollectiveEpilogueINS1F_23Sm100TmaWarpSpecializedILi4ELi2ELi32ELb1ELb0EEEJNS5_IJSG_SG_SH_EEENS5_IJNST_ISG_SC_EENST_INSA_ILi32EEESC_EEEEESJ_SK_SJ_SK_NS1F_6fusion15FusionCallbacksIS1J_NS1P_17LinearCombinationISJ_fSJ_fLNS_15FloatRoundStyleE2EEES1K_S1O_JEEENS4_5SM1004TMEM4LOAD26SM100_TMEM_LOAD_32dp32b32xENS4_13SM90_TMA_LOADENS12_INS13_ILi2ELi4ELi3EEES16_NST_INS5_IJS17_S1M_EEENS5_IJS1M_SC_EEEEEEENS4_39AutoVectorizingCopyWithAssumedAlignmentILi128EEENS4_14SM90_TMA_STOREES24_S26_S26_EEEvvEEEEvNT_6ParamsE,"ax",@progbits
	.align	128
.text._ZN7cutlass13device_kernelINS_4gemm6kernel13GemmUniversalIN4cute5tupleIJiiiiEEENS1_10collective13CollectiveMmaINS1_35MainloopSm100TmaUmmaWarpSpecializedILi4ELi2ELi4ENS5_IJNS4_1CILi2EEESB_NSA_ILi1EEEEEEEENS5_IJNSA_ILi256EEENSA_ILi128EEENSA_ILi64EEEEEENS_6half_tENS5_IJlSC_lEEESJ_SK_NS4_8TiledMMAINS4_8MMA_AtomIJNS4_26SM100_MMA_F16BF16_2x1SM_SSISJ_SJ_fLi256ELi128ELNS4_4UMMA5MajorE0ELSP_0ELNSO_7ScaleInE0ELSQ_0EEEEEENS4_6LayoutINS5_IJSC_SC_SC_EEENS5_IJNSA_ILi0EEESV_SV_EEEEENS5_IJNS4_10UnderscoreESY_SY_EEEEENS4_28SM100_TMA_2SM_LOAD_MULTICASTENS4_14ComposedLayoutINS4_7SwizzleILi3ELi4ELi3EEENS4_18smem_ptr_flag_bitsILi16EEENST_INS5_IJNSA_ILi8EEESH_EEENS5_IJSH_SC_EEEEEEEvNS4_8identityENS4_18SM100_TMA_2SM_LOADES1B_vS1C_EENS_8epilogue10collective18CollectiveEpilogueINS1F_23Sm100TmaWarpSpecializedILi4ELi2ELi32ELb1ELb0EEEJNS5_IJSG_SG_SH_EEENS5_IJNST_ISG_SC_EENST_INSA_ILi32EEESC_EEEEESJ_SK_SJ_SK_NS1F_6fusion15FusionCallbacksIS1J_NS1P_17LinearCombinationISJ_fSJ_fLNS_15FloatRoundStyleE2EEES1K_S1O_JEEENS4_5SM1004TMEM4LOAD26SM100_TMEM_LOAD_32dp32b32xENS4_13SM90_TMA_LOADENS12_INS13_ILi2ELi4ELi3EEES16_NST_INS5_IJS17_S1M_EEENS5_IJS1M_SC_EEEEEEENS4_39AutoVectorizingCopyWithAssumedAlignmentILi128EEENS4_14SM90_TMA_STOREES24_S26_S26_EEEvvEEEEvNT_6ParamsE:
        .type           _ZN7cutlass13device_kernelINS_4gemm6kernel13GemmUniversalIN4cute5tupleIJiiiiEEENS1_10collective13CollectiveMmaINS1_35MainloopSm100TmaUmmaWarpSpecializedILi4ELi2ELi4ENS5_IJNS4_1CILi2EEESB_NSA_ILi1EEEEEEEENS5_IJNSA_ILi256EEENSA_ILi128EEENSA_ILi64EEEEEENS_6half_tENS5_IJlSC_lEEESJ_SK_NS4_8TiledMMAINS4_8MMA_AtomIJNS4_26SM100_MMA_F16BF16_2x1SM_SSISJ_SJ_fLi256ELi128ELNS4_4UMMA5MajorE0ELSP_0ELNSO_7ScaleInE0ELSQ_0EEEEEENS4_6LayoutINS5_IJSC_SC_SC_EEENS5_IJNSA_ILi0EEESV_SV_EEEEENS5_IJNS4_10UnderscoreESY_SY_EEEEENS4_28SM100_TMA_2SM_LOAD_MULTICASTENS4_14ComposedLayoutINS4_7SwizzleILi3ELi4ELi3EEENS4_18smem_ptr_flag_bitsILi16EEENST_INS5_IJNSA_ILi8EEESH_EEENS5_IJSH_SC_EEEEEEEvNS4_8identityENS4_18SM100_TMA_2SM_LOADES1B_vS1C_EENS_8epilogue10collective18CollectiveEpilogueINS1F_23Sm100TmaWarpSpecializedILi4ELi2ELi32ELb1ELb0EEEJNS5_IJSG_SG_SH_EEENS5_IJNST_ISG_SC_EENST_INSA_ILi32EEESC_EEEEESJ_SK_SJ_SK_NS1F_6fusion15FusionCallbacksIS1J_NS1P_17LinearCombinationISJ_fSJ_fLNS_15FloatRoundStyleE2EEES1K_S1O_JEEENS4_5SM1004TMEM4LOAD26SM100_TMEM_LOAD_32dp32b32xENS4_13SM90_TMA_LOADENS12_INS13_ILi2ELi4ELi3EEES16_NST_INS5_IJS17_S1M_EEENS5_IJS1M_SC_EEEEEEENS4_39AutoVectorizingCopyWithAssumedAlignmentILi128EEENS4_14SM90_TMA_STOREES24_S26_S26_EEEvvEEEEvNT_6ParamsE,@function
        .size           _ZN7cutlass13device_kernelINS_4gemm6kernel13GemmUniversalIN4cute5tupleIJiiiiEEENS1_10collective13CollectiveMmaINS1_35MainloopSm100TmaUmmaWarpSpecializedILi4ELi2ELi4ENS5_IJNS4_1CILi2EEESB_NSA_ILi1EEEEEEEENS5_IJNSA_ILi256EEENSA_ILi128EEENSA_ILi64EEEEEENS_6half_tENS5_IJlSC_lEEESJ_SK_NS4_8TiledMMAINS4_8MMA_AtomIJNS4_26SM100_MMA_F16BF16_2x1SM_SSISJ_SJ_fLi256ELi128ELNS4_4UMMA5MajorE0ELSP_0ELNSO_7ScaleInE0ELSQ_0EEEEEENS4_6LayoutINS5_IJSC_SC_SC_EEENS5_IJNSA_ILi0EEESV_SV_EEEEENS5_IJNS4_10UnderscoreESY_SY_EEEEENS4_28SM100_TMA_2SM_LOAD_MULTICASTENS4_14ComposedLayoutINS4_7SwizzleILi3ELi4ELi3EEENS4_18smem_ptr_flag_bitsILi16EEENST_INS5_IJNSA_ILi8EEESH_EEENS5_IJSH_SC_EEEEEEEvNS4_8identityENS4_18SM100_TMA_2SM_LOADES1B_vS1C_EENS_8epilogue10collective18CollectiveEpilogueINS1F_23Sm100TmaWarpSpecializedILi4ELi2ELi32ELb1ELb0EEEJNS5_IJSG_SG_SH_EEENS5_IJNST_ISG_SC_EENST_INSA_ILi32EEESC_EEEEESJ_SK_SJ_SK_NS1F_6fusion15FusionCallbacksIS1J_NS1P_17LinearCombinationISJ_fSJ_fLNS_15FloatRoundStyleE2EEES1K_S1O_JEEENS4_5SM1004TMEM4LOAD26SM100_TMEM_LOAD_32dp32b32xENS4_13SM90_TMA_LOADENS12_INS13_ILi2ELi4ELi3EEES16_NST_INS5_IJS17_S1M_EEENS5_IJS1M_SC_EEEEEEENS4_39AutoVectorizingCopyWithAssumedAlignmentILi128EEENS4_14SM90_TMA_STOREES24_S26_S26_EEEvvEEEEvNT_6ParamsE,(.L_x_197 - _ZN7cutlass13device_kernelINS_4gemm6kernel13GemmUniversalIN4cute5tupleIJiiiiEEENS1_10collective13CollectiveMmaINS1_35MainloopSm100TmaUmmaWarpSpecializedILi4ELi2ELi4ENS5_IJNS4_1CILi2EEESB_NSA_ILi1EEEEEEEENS5_IJNSA_ILi256EEENSA_ILi128EEENSA_ILi64EEEEEENS_6half_tENS5_IJlSC_lEEESJ_SK_NS4_8TiledMMAINS4_8MMA_AtomIJNS4_26SM100_MMA_F16BF16_2x1SM_SSISJ_SJ_fLi256ELi128ELNS4_4UMMA5MajorE0ELSP_0ELNSO_7ScaleInE0ELSQ_0EEEEEENS4_6LayoutINS5_IJSC_SC_SC_EEENS5_IJNSA_ILi0EEESV_SV_EEEEENS5_IJNS4_10UnderscoreESY_SY_EEEEENS4_28SM100_TMA_2SM_LOAD_MULTICASTENS4_14ComposedLayoutINS4_7SwizzleILi3ELi4ELi3EEENS4_18smem_ptr_flag_bitsILi16EEENST_INS5_IJNSA_ILi8EEESH_EEENS5_IJSH_SC_EEEEEEEvNS4_8identityENS4_18SM100_TMA_2SM_LOADES1B_vS1C_EENS_8epilogue10collective18CollectiveEpilogueINS1F_23Sm100TmaWarpSpecializedILi4ELi2ELi32ELb1ELb0EEEJNS5_IJSG_SG_SH_EEENS5_IJNST_ISG_SC_EENST_INSA_ILi32EEESC_EEEEESJ_SK_SJ_SK_NS1F_6fusion15FusionCallbacksIS1J_NS1P_17LinearCombinationISJ_fSJ_fLNS_15FloatRoundStyleE2EEES1K_S1O_JEEENS4_5SM1004TMEM4LOAD26SM100_TMEM_LOAD_32dp32b32xENS4_13SM90_TMA_LOADENS12_INS13_ILi2ELi4ELi3EEES16_NST_INS5_IJS17_S1M_EEENS5_IJS1M_SC_EEEEEEENS4_39AutoVectorizingCopyWithAssumedAlignmentILi128EEENS4_14SM90_TMA_STOREES24_S26_S26_EEEvvEEEEvNT_6ParamsE)
        .other          _ZN7cutlass13device_kernelINS_4gemm6kernel13GemmUniversalIN4cute5tupleIJiiiiEEENS1_10collective13CollectiveMmaINS1_35MainloopSm100TmaUmmaWarpSpecializedILi4ELi2ELi4ENS5_IJNS4_1CILi2EEESB_NSA_ILi1EEEEEEEENS5_IJNSA_ILi256EEENSA_ILi128EEENSA_ILi64EEEEEENS_6half_tENS5_IJlSC_lEEESJ_SK_NS4_8TiledMMAINS4_8MMA_AtomIJNS4_26SM100_MMA_F16BF16_2x1SM_SSISJ_SJ_fLi256ELi128ELNS4_4UMMA5MajorE0ELSP_0ELNSO_7ScaleInE0ELSQ_0EEEEEENS4_6LayoutINS5_IJSC_SC_SC_EEENS5_IJNSA_ILi0EEESV_SV_EEEEENS5_IJNS4_10UnderscoreESY_SY_EEEEENS4_28SM100_TMA_2SM_LOAD_MULTICASTENS4_14ComposedLayoutINS4_7SwizzleILi3ELi4ELi3EEENS4_18smem_ptr_flag_bitsILi16EEENST_INS5_IJNSA_ILi8EEESH_EEENS5_IJSH_SC_EEEEEEEvNS4_8identityENS4_18SM100_TMA_2SM_LOADES1B_vS1C_EENS_8epilogue10collective18CollectiveEpilogueINS1F_23Sm100TmaWarpSpecializedILi4ELi2ELi32ELb1ELb0EEEJNS5_IJSG_SG_SH_EEENS5_IJNST_ISG_SC_EENST_INSA_ILi32EEESC_EEEEESJ_SK_SJ_SK_NS1F_6fusion15FusionCallbacksIS1J_NS1P_17LinearCombinationISJ_fSJ_fLNS_15FloatRoundStyleE2EEES1K_S1O_JEEENS4_5SM1004TMEM4LOAD26SM100_TMEM_LOAD_32dp32b32xENS4_13SM90_TMA_LOADENS12_INS13_ILi2ELi4ELi3EEES16_NST_INS5_IJS17_S1M_EEENS5_IJS1M_SC_EEEEEEENS4_39AutoVectorizingCopyWithAssumedAlignmentILi128EEENS4_14SM90_TMA_STOREES24_S26_S26_EEEvvEEEEvNT_6ParamsE,@"STO_CUDA_ENTRY STV_DEFAULT"
_ZN7cutlass13device_kernelINS_4gemm6kernel13GemmUniversalIN4cute5tupleIJiiiiEEENS1_10collective13CollectiveMmaINS1_35MainloopSm100TmaUmmaWarpSpecializedILi4ELi2ELi4ENS5_IJNS4_1CILi2EEESB_NSA_ILi1EEEEEEEENS5_IJNSA_ILi256EEENSA_ILi128EEENSA_ILi64EEEEEENS_6half_tENS5_IJlSC_lEEESJ_SK_NS4_8TiledMMAINS4_8MMA_AtomIJNS4_26SM100_MMA_F16BF16_2x1SM_SSISJ_SJ_fLi256ELi128ELNS4_4UMMA5MajorE0ELSP_0ELNSO_7ScaleInE0ELSQ_0EEEEEENS4_6LayoutINS5_IJSC_SC_SC_EEENS5_IJNSA_ILi0EEESV_SV_EEEEENS5_IJNS4_10UnderscoreESY_SY_EEEEENS4_28SM100_TMA_2SM_LOAD_MULTICASTENS4_14ComposedLayoutINS4_7SwizzleILi3ELi4ELi3EEENS4_18smem_ptr_flag_bitsILi16EEENST_INS5_IJNSA_ILi8EEESH_EEENS5_IJSH_SC_EEEEEEEvNS4_8identityENS4_18SM100_TMA_2SM_LOADES1B_vS1C_EENS_8epilogue10collective18CollectiveEpilogueINS1F_23Sm100TmaWarpSpecializedILi4ELi2ELi32ELb1ELb0EEEJNS5_IJSG_SG_SH_EEENS5_IJNST_ISG_SC_EENST_INSA_ILi32EEESC_EEEEESJ_SK_SJ_SK_NS1F_6fusion15FusionCallbacksIS1J_NS1P_17LinearCombinationISJ_fSJ_fLNS_15FloatRoundStyleE2EEES1K_S1O_JEEENS4_5SM1004TMEM4LOAD26SM100_TMEM_LOAD_32dp32b32xENS4_13SM90_TMA_LOADENS12_INS13_ILi2ELi4ELi3EEES16_NST_INS5_IJS17_S1M_EEENS5_IJS1M_SC_EEEEEEENS4_39AutoVectorizingCopyWithAssumedAlignmentILi128EEENS4_14SM90_TMA_STOREES24_S26_S26_EEEvvEEEEvNT_6ParamsE:
[----:B------:R-:W1:Y:S01]  /*0000*/  LDC R1, c[0x0][0x37c] ;  /* 0x0000df00ff017b82 */ /* 0x000e620000000800 */
[----:B------:R-:W2:Y:S01]  /*0010*/  S2R R95, SR_TID.X ;  /* 0x00000000005f7919 */ /* 0x000ea20000002100 */
[----:B------:R-:W3:Y:S06]  /*0020*/  LDCU.64 UR8, c[0x0][0x890] ;  /* 0x00011200ff0877ac */ /* 0x000eec0008000a00 */
[----:B------:R-:W4:Y:S01]  /*0030*/  S2UR UR4, SR_CgaCtaId ;  /* 0x00000000000479c3 */ /* 0x000f220000008800 */
[----:B------:R-:W-:Y:S02]  /*0040*/  PRMT R80, RZ, 0x7610, R80 ;  /* 0x00007610ff507816 */ /* 0x000fe40000000050 */
[----:B------:R-:W-:Y:S01]  /*0050*/  ELECT P1, URZ, PT ;  /* 0x0000000000ff782f */ /* 0x000fe20003820000 */
[----:B---3--:R-:W-:-:S04]  /*0060*/  UISETP.NE.U32.AND UP0, UPT, UR8, URZ, UPT ;  /* 0x000000ff0800728c */ /* 0x008fc8000bf05070 */
[----:B------:R-:W-:Y:S02]  /*0070*/  UISETP.NE.AND.EX UP0, UPT, UR9, URZ, UPT, UP0 ;  /* 0x000000ff0900728c */ /* 0x000fe4000bf05300 */
[----:B----4-:R-:W-:Y:S02]  /*0080*/  ULOP3.LUT UR46, UR4, 0x1, URZ, 0xc0, !UPT ;  /* 0x00000001042e7892 */ /* 0x010fe4000f8ec0ff */
[----:B------:R-:W-:Y:S01]  /*0090*/  ULOP3.LUT UR45, UR4, 0x1, URZ, 0x3c, !UPT ;  /* 0x00000001042d7892 */ /* 0x000fe2000f8e3cff */
[----:B--2---:R-:W-:-:S05]  /*00a0*/  SHF.R.U32.HI R81, RZ, 0x5, R95 ;  /* 0x00000005ff517819 */ /* 0x004fca000001165f */
[----:B------:R-:W2:Y:S02]  /*00b0*/  SHFL.IDX PT, R0, R81, RZ, 0x1f ;  /* 0x00001fff51007589 */ /* 0x000ea400000e0000 */
[----:B--2---:R-:W-:Y:S01]  /*00c0*/  R2UR UR13, R0 ;  /* 0x00000000000d72ca */ /* 0x004fe200000e0000 */
[----:B-1----:R-:W-:-:S14]  /*00d0*/  BRA.U UP0, `(.L_x_0) ;  /* 0x0000000100307547 */ /* 0x002fdc000b800000 */
[----:B------:R-:W1:Y:S02]  /*00e0*/  LDCU.64 UR4, c[0x0][0x888] ;  /* 0x00011100ff0477ac */ /* 0x000e640008000a00 */
[----:B-1----:R-:W-:-:S04]  /*00f0*/  UISETP.NE.U32.AND UP0, UPT, UR4, URZ, UPT ;  /* 0x000000ff0400728c */ /* 0x002fc8000bf05070 */
[----:B------:R-:W-:-:S09]  /*0100*/  UISETP.NE.AND.EX UP0, UPT, UR5, URZ, UPT, UP0 ;  /* 0x000000ff0500728c */ /* 0x000fd2000bf05300 */
[----:B------:R-:W-:Y:S05]  /*0110*/  BRA.U !UP0, `(.L_x_1) ;  /* 0x0000000108147547 */ /* 0x000fea000b800000 */
[----:B------:R-:W1:Y:S01]  /*0120*/  LDC.64 R2, c[0x0][0x888] ;  /* 0x00022200ff027b82 */ /* 0x000e620000000a00 */
[----:B------:R-:W1:Y:S02]  /*0130*/  LDCU.64 UR4, c[0x0][0x358] ;  /* 0x00006b00ff0477ac */ /* 0x000e640008000a00 */
[----:B-1----:R1:W5:Y:S01]  /*0140*/  LDG.E R41, desc[UR4][R2.64] ;  /* 0x0000000402297981 */ /* 0x002362000c1e1900 */
[----:B------:R-:W-:Y:S01]  /*0150*/  HFMA2 R80, -RZ, RZ, 0, 5.9604644775390625e-08 ;  /* 0x00000001ff507431 */ /* 0x000fe200000001ff */
[----:B------:R-:W-:Y:S05]  /*0160*/  BRA `(.L_x_0) ;  /* 0x00000000000c7947 */ /* 0x000fea0003800000 */
.L_x_1:
[----:B------:R-:W1:Y:S01]  /*0170*/  LDCU UR4, c[0x0][0x880] ;  /* 0x00011000ff0477ac */ /* 0x000e620008000800 */
[----:B------:R-:W-:Y:S01]  /*0180*/  HFMA2 R80, -RZ, RZ, 0, 5.9604644775390625e-08 ;  /* 0x00000001ff507431 */ /* 0x000fe200000001ff */
[----:B-1----:R-:W-:-:S07]  /*0190*/  MOV R41, UR4 ;  /* 0x0000000400297c02 */ /* 0x002fce0008000f00 */
.L_x_0:
[----:B------:R-:W2:Y:S02]  /*01a0*/  LDCU.64 UR4, c[0x0][0x8b0] ;  /* 0x00011600ff0477ac */ /* 0x000ea40008000a00 */
[----:B--2---:R-:W-:-:S04]  /*01b0*/  UISETP.NE.U32.AND UP0, UPT, UR4, URZ, UPT ;  /* 0x000000ff0400728c */ /* 0x004fc8000bf05070 */
[----:B------:R-:W-:-:S09]  /*01c0*/  UISETP.NE.AND.EX UP0, UPT, UR5, URZ, UPT, UP0 ;  /* 0x000000ff0500728c */ /* 0x000fd2000bf05300 */
[----:B------:R-:W-:Y:S05]  /*01d0*/  BRA.U UP0, `(.L_x_2) ;  /* 0x0000000100287547 */ /* 0x000fea000b800000 */
[----:B------:R-:W2:Y:S02]  /*01e0*/  LDCU.64 UR4, c[0x0][0x8a8] ;  /* 0x00011500ff0477ac */ /* 0x000ea40008000a00 */
[----:B--2---:R-:W-:-:S04]  /*01f0*/  UISETP.NE.U32.AND UP0, UPT, UR4, URZ, UPT ;  /* 0x000000ff0400728c */ /* 0x004fc8000bf05070 */
[----:B------:R-:W-:-:S09]  /*0200*/  UISETP.NE.AND.EX UP0, UPT, UR5, URZ, UPT, UP0 ;  /* 0x000000ff0500728c */ /* 0x000fd2000bf05300 */
[----:B------:R-:W-:Y:S05]  /*0210*/  BRA.U !UP0, `(.L_x_3) ;  /* 0x0000000108107547 */ /* 0x000fea000b800000 */
[----:B------:R-:W2:Y:S01]  /*0220*/  LDC.64 R38, c[0x0][0x8a8] ;  /* 0x00022a00ff267b82 */ /* 0x000ea20000000a00 */
[----:B------:R-:W2:Y:S02]  /*0230*/  LDCU.64 UR4, c[0x0][0x358] ;  /* 0x00006b00ff0477ac */ /* 0x000ea40008000a00 */
[----:B--2---:R2:W5:Y:S01]  /*0240*/  LDG.E R38, desc[UR4][R38.64] ;  /* 0x0000000426267981 */ /* 0x004562000c1e1900 */
[----:B------:R-:W-:Y:S05]  /*0250*/  BRA `(.L_x_2) ;  /* 0x0000000000087947 */ /* 0x000fea0003800000 */
.L_x_3:
[----:B------:R-:W2:Y:S02]  /*0260*/  LDCU UR4, c[0x0][0x8a0] ;  /* 0x00011400ff0477ac */ /* 0x000ea40008000800 */
[----:B--2---:R-:W-:Y:S02]  /*0270*/  MOV R38, UR4 ;  /* 0x0000000400267c02 */ /* 0x004fe40008000f00 */
.L_x_2:
[----:B------:R-:W-:Y:S01]  /*0280*/  IMAD.U32 R0, RZ, RZ, UR13 ;  /* 0x0000000dff007e24 */ /* 0x000fe2000f8e00ff */
[----:B------:R-:W-:Y:S04]  /*0290*/  BSSY.RECONVERGENT B0, `(.L_x_4) ;  /* 0x000000c000007945 */ /* 0x000fe80003800200 */
[C---:B------:R-:W-:Y:S02]  /*02a0*/  ISETP.NE.OR P2, PT, R0.reuse, 0x1, !P1 ;  /* 0x000000010000780c */ /* 0x040fe40004f45670 */
[----:B------:R-:W-:-:S11]  /*02b0*/  ISETP.NE.OR P0, PT, R0, 0x3, !P1 ;  /* 0x000000030000780c */ /* 0x000fd60004f05670 */
[----:B------:R-:W-:Y:S05]  /*02c0*/  @P2 BRA `(.L_x_5) ;  /* 0x0000000000202947 */ /* 0x000fea0003800000 */
[----:B------:R-:W3:Y:S02]  /*02d0*/  LDCU.64 UR4, c[0x0][0x348] ;  /* 0x00006900ff0477ac */ /* 0x000ee40008000a00 */
[----:B---3--:R-:W-:Y:S02]  /*02e0*/  UIADD3 UR6, UP1, UPT, UR4, 0x80, URZ ;  /* 0x0000008004067890 */ /* 0x008fe4000ff3e0ff */
[----:B------:R-:W-:Y:S02]  /*02f0*/  UIADD3 UR4, UP0, UPT, UR4, 0x180, URZ ;  /* 0x0000018004047890 */ /* 0x000fe4000ff1e0ff */
[----:B------:R-:W-:Y:S02]  /*0300*/  UIADD3.X UR7, UPT, UPT, URZ, UR5, URZ, UP1, !UPT ;  /* 0x00000005ff077290 */ /* 0x000fe40008ffe4ff */
[----:B------:R-:W-:-:S07]  /*0310*/  UIADD3.X UR5, UPT, UPT, URZ, UR5, URZ, UP0, !UPT ;  /* 0x00000005ff057290 */ /* 0x000fce00087fe4ff */
[----:B------:R3:W-:Y:S02]  /*0320*/  UTMACCTL.PF [UR6] ;  /* 0x00000000060079b9 */ /* 0x0007e40008040000 */
[----:B------:R3:W-:Y:S02]  /*0330*/  UTMACCTL.PF [UR4] ;  /* 0x00000000040079b9 */ /* 0x0007e40008040000 */
[----:B---3--:R-:W-:Y:S01]  /*0340*/  NOP ;  /* 0x0000000000007918 */ /* 0x008fe20000000000 */
.L_x_5:
[----:B------:R-:W-:Y:S05]  /*0350*/  BSYNC.RECONVERGENT B0 ;  /* 0x0000000000007941 */ /* 0x000fea0003800200 */
.L_x_4:
[----:B------:R-:W-:Y:S04]  /*0360*/  BSSY.RECONVERGENT B0, `(.L_x_6) ;  /* 0x000000a000007945 */ /* 0x000fe80003800200 */
        /* <DEDUP_REMOVED lines=9> */
.L_x_7:
[----:B------:R-:W-:Y:S05]  /*0400*/  BSYNC.RECONVERGENT B0 ;  /* 0x0000000000007941 */ /* 0x000fea0003800200 */
.L_x_6:
[----:B------:R-:W3:Y:S01]  /*0410*/  LDCU.64 UR4, c[0x0][0x888] ;  /* 0x00011100ff0477ac */ /* 0x000ee20008000a00 */
[----:B------:R-:W-:Y:S02]  /*0420*/  UISETP.EQ.U32.AND UP1, UPT, UR8, URZ, UPT ;  /* 0x000000ff0800728c */ /* 0x000fe4000bf22070 */
[----:B------:R-:W-:Y:S02]  /*0430*/  UPLOP3.LUT UP3, UPT, UPT, UPT, UPT, 0x80, 0x8 ;  /* 0x000000000008789c */ /* 0x000fe40003f6f070 */
[----:B---3--:R-:W-:-:S04]  /*0440*/  UISETP.NE.U32.AND UP0, UPT, UR4, URZ, UPT ;  /* 0x000000ff0400728c */ /* 0x008fc8000bf05070 */
[----:B------:R-:W-:-:S04]  /*0450*/  UISETP.NE.AND.EX UP0, UPT, UR5, URZ, UPT, UP0 ;  /* 0x000000ff0500728c */ /* 0x000fc8000bf05300 */
[----:B------:R-:W-:-:S04]  /*0460*/  UISETP.EQ.OR.EX UP2, UPT, UR9, URZ, !UP0, UP1 ;  /* 0x000000ff0900728c */ /* 0x000fc8000c742710 */
[----:B------:R-:W-:-:S06]  /*0470*/  UP2UR UR4, UPR, URZ, 0x4 ;  /* 0x00000004ff047883 */ /* 0x000fcc0008000000 */
[----:B------:R-:W-:Y:S01]  /*0480*/  MOV R84, UR4 ;  /* 0x0000000400547c02 */ /* 0x000fe20008000f00 */
[----:B------:R-:W-:Y:S06]  /*0490*/  BRA.U !UP2, `(.L_x_8) ;  /* 0x000000010a207547 */ /* 0x000fec000b800000 */
[----:B------:R-:W-:Y:S01]  /*04a0*/  UISETP.NE.U32.AND UP1, UPT, UR8, URZ, UPT ;  /* 0x000000ff0800728c */ /* 0x000fe2000bf25070 */
[----:B-----5:R-:W-:Y:S01]  /*04b0*/  FSETP.NEU.AND P0, PT, R41, RZ, PT ;  /* 0x000000ff2900720b */ /* 0x020fe20003f0d000 */
[----:B------:R-:W-:Y:S02]  /*04c0*/  USEL UR4, URZ, 0xffffffff, UP0 ;  /* 0xffffffffff047887 */ /* 0x000fe40008000000 */
[----:B------:R-:W-:-:S10]  /*04d0*/  UISETP.NE.AND.EX UP1, UPT, UR9, URZ, UPT, UP1 ;  /* 0x000000ff0900728c */ /* 0x000fd4000bf25310 */
[----:B------:R-:W-:Y:S01]  /*04e0*/  VOTEU.ANY UP0, P0 ;  /* 0x0000000000ff7886 */ /* 0x000fe20000000100 */
[----:B------:R-:W-:-:S04]  /*04f0*/  @!UP1 USEL UR4, URZ, 0xffffffff, UP0 ;  /* 0xffffffffff049887 */ /* 0x000fc80008000000 */
[----:B------:R-:W-:-:S04]  /*0500*/  ULOP3.LUT UR4, UR4, 0x1, URZ, 0xc0, !UPT ;  /* 0x0000000104047892 */ /* 0x000fc8000f8ec0ff */
[----:B------:R-:W-:-:S11]  /*0510*/  UISETP.NE.U32.AND UP3, UPT, UR4, 0x1, UPT ;  /* 0x000000010400788c */ /* 0x000fd6000bf65070 */
.L_x_8:
[----:B------:R-:W3:Y:S01]  /*0520*/  SHFL.IDX PT, R0, R81, RZ, 0x1f ;  /* 0x00001fff51007589 */ /* 0x000ee200000e0000 */
[----:B------:R-:W-:-:S04]  /*0530*/  UISETP.NE.AND UP0, UPT, UR13, 0x2, UPT ;  /* 0x000000020d00788c */ /* 0x000fc8000bf05270 */
[----:B------:R-:W-:Y:S02]  /*0540*/  UISETP.EQ.AND UP1, UPT, UR46, URZ, !UP0 ;  /* 0x000000ff2e00728c */ /* 0x000fe4000c722270 */
[----:B------:R-:W-:-:S04]  /*0550*/  USEL UR48, URZ, 0x1, UP0 ;  /* 0x00000001ff307887 */ /* 0x000fc80008000000 */
[----:B------:R-:W-:Y:S02]  /*0560*/  PLOP3.LUT P3, PT, P1, PT, UP1, 0x80, 0x8 ;  /* 0x000000000008781c */ /* 0x000fe40000f6f018 */
[----:B---3--:R-:W-:-:S13]  /*0570*/  ISETP.NE.AND P0, PT, R0, RZ, PT ;  /* 0x000000ff0000720c */ /* 0x008fda0003f05270 */
[----:B------:R-:W-:Y:S05]  /*0580*/  @P0 BRA `(.L_x_9) ;  /* 0x0000000000580947 */ /* 0x000fea0003800000 */
[----:B------:R-:W3:Y:S01]  /*0590*/  S2UR UR5, SR_CgaCtaId ;  /* 0x00000000000579c3 */ /* 0x000ee20000008800 */
[----:B------:R-:W-:Y:S01]  /*05a0*/  UMOV UR4, 0x400 ;  /* 0x0000040000047882 */ /* 0x000fe20000000000 */
[----:B------:R-:W-:Y:S01]  /*05b0*/  UMOV UR8, 0x1 ;  /* 0x0000000100087882 */ /* 0x000fe20000000000 */
[----:B------:R-:W-:Y:S01]  /*05c0*/  UMOV UR6, 0x2 ;  /* 0x0000000200067882 */ /* 0x000fe20000000000 */
[----:B------:R-:W-:-:S04]  /*05d0*/  UIADD3 UR8, UPT, UPT, -UR8, 0x100000, URZ ;  /* 0x0010000008087890 */ /* 0x000fc8000fffe1ff */
[----:B------:R-:W-:Y:S02]  /*05e0*/  USHF.L.U32 UR9, UR8, 0xb, URZ ;  /* 0x0000000b08097899 */ /* 0x000fe400080006ff */
[----:B------:R-:W-:Y:S02]  /*05f0*/  USHF.L.U32 UR8, UR8, 0x1, URZ ;  /* 0x0000000108087899 */ /* 0x000fe400080006ff */
[----:B------:R-:W-:-:S04]  /*0600*/  UIADD3 UR6, UPT, UPT, -UR6, 0x100000, URZ ;  /* 0x0010000006067890 */ /* 0x000fc8000fffe1ff */
[----:B------:R-:W-:Y:S02]  /*0610*/  USHF.L.U32 UR7, UR6, 0xb, URZ ;  /* 0x0000000b06077899 */ /* 0x000fe400080006ff */
[----:B------:R-:W-:Y:S01]  /*0620*/  USHF.L.U32 UR6, UR6, 0x1, URZ ;  /* 0x0000000106067899 */ /* 0x000fe200080006ff */
[----:B------:R-:W-:Y:S01]  /*0630*/  ELECT P0, URZ, PT ;  /* 0x0000000000ff782f */ /* 0x000fe20003800000 */
[----:B---3--:R-:W-:Y:S01]  /*0640*/  ULEA UR4, UR5, UR4, 0x18 ;  /* 0x0000000405047291 */ /* 0x008fe2000f8ec0ff */
[----:B------:R-:W3:Y:S11]  /*0650*/  FENCE.VIEW.ASYNC.S ;  /* 0x00000000000073c6 */ /* 0x000ef60000000000 */
[----:B---3--:R3:W4:Y:S01]  /*0660*/  SYNCS.EXCH.64 URZ, [UR4], UR8 ;  /* 0x0000000804ff75b2 */ /* 0x0087220008000100 */
[----:B------:R3:W1:Y:S01]  /*0670*/  SYNCS.EXCH.64 URZ, [UR4+0x20], UR6 ;  /* 0x0000200604ff75b2 */ /* 0x0006620008000100 */
[----:B------:R3:W1:Y:S01]  /*0680*/  SYNCS.EXCH.64 URZ, [UR4+0x8], UR8 ;  /* 0x0000080804ff75b2 */ /* 0x0006620008000100 */
[----:B------:R3:W1:Y:S01]  /*0690*/  SYNCS.EXCH.64 URZ, [UR4+0x28], UR6 ;  /* 0x0000280604ff75b2 */ /* 0x0006620008000100 */
[----:B------:R3:W1:Y:S01]  /*06a0*/  SYNCS.EXCH.64 URZ, [UR4+0x10], UR8 ;  /* 0x0000100804ff75b2 */ /* 0x0006620008000100 */
[----:B------:R3:W1:Y:S01]  /*06b0*/  SYNCS.EXCH.64 URZ, [UR4+0x30], UR6 ;  /* 0x0000300604ff75b2 */ /* 0x0006620008000100 */
[----:B------:R3:W1:Y:S01]  /*06c0*/  SYNCS.EXCH.64 URZ, [UR4+0x18], UR8 ;  /* 0x0000180804ff75b2 */ /* 0x0006620008000100 */
[----:B------:R3:W1:Y:S01]  /*06d0*/  SYNCS.EXCH.64 URZ, [UR4+0x38], UR6 ;  /* 0x0000380604ff75b2 */ /* 0x0006620008000100 */
[----:B------:R-:W-:Y:S01]  /*06e0*/  NOP ;  /* 0x0000000000007918 */ /* 0x000fe20000000000 */
.L_x_9:
[----:B------:R-:W2:Y:S01]  /*06f0*/  SHFL.IDX PT, R0, R81, RZ, 0x1f ;  /* 0x00001fff51007589 */ /* 0x000ea200000e0000 */
[----:B------:R-:W-:Y:S01]  /*0700*/  NOP ;  /* 0x0000000000007918 */ /* 0x000fe20000000000 */
[----:B--2---:R-:W-:-:S13]  /*0710*/  ISETP.NE.AND P0, PT, R0, 0x1, PT ;  /* 0x000000010000780c */ /* 0x004fda0003f05270 */
[----:B------:R-:W-:Y:S05]  /*0720*/  @P0 BRA `(.L_x_10) ;  /* 0x0000000000580947 */ /* 0x000fea0003800000 */
[----:B------:R-:W2:Y:S01]  /*0730*/  S2UR UR5, SR_CgaCtaId ;  /* 0x00000000000579c3 */ /* 0x000ea20000008800 */
[----:B---3--:R-:W-:Y:S01]  /*0740*/  UMOV UR4, 0x400 ;  /* 0x0000040000047882 */ /* 0x008fe20000000000 */
        /* <DEDUP_REMOVED lines=9> */
[----:B--2---:R-:W-:Y:S01]  /*07e0*/  ULEA UR4, UR5, UR4, 0x18 ;  /* 0x0000000405047291 */ /* 0x004fe2000f8ec0ff */
[----:B------:R-:W2:Y:S11]  /*07f0*/  FENCE.VIEW.ASYNC.S ;  /* 0x00000000000073c6 */ /* 0x000eb60000000000 */
[----:B--2---:R2:W3:Y:S01]  /*0800*/  SYNCS.EXCH.64 URZ, [UR4+0x40], UR8 ;  /* 0x0000400804ff75b2 */ /* 0x0044e20008000100 */
        /* <DEDUP_REMOVED lines=8> */
.L_x_10:
[----:B------:R-:W4:Y:S01]  /*0890*/  SHFL.IDX PT, R0, R81, RZ, 0x1f ;  /* 0x00001fff51007589 */ /* 0x000f2200000e0000 */
[----:B------:R-:W-:Y:S01]  /*08a0*/  NOP ;  /* 0x0000000000007918 */ /* 0x000fe20000000000 */
[----:B----4-:R-:W-:-:S13]  /*08b0*/  ISETP.NE.AND P0, PT, R0, 0x3, PT ;  /* 0x000000030000780c */ /* 0x010fda0003f05270 */
[----:B------:R-:W-:Y:S05]  /*08c0*/  @P0 BRA `(.L_x_11) ;  /* 0x0000000000300947 */ /* 0x000fea0003800000 */
[----:B--23--:R-:W2:Y:S01]  /*08d0*/  S2UR UR6, SR_CgaCtaId ;  /* 0x00000000000679c3 */ /* 0x00cea20000008800 */
[----:B------:R-:W-:Y:S01]  /*08e0*/  UMOV UR4, 0x400 ;  /* 0x0000040000047882 */ /* 0x000fe20000000000 */
[----:B------:R-:W-:Y:S01]  /*08f0*/  UMOV UR5, 0x20 ;  /* 0x0000002000057882 */ /* 0x000fe20000000000 */
[----:B------:R-:W-:Y:S01]  /*0900*/  ELECT P0, URZ, PT ;  /* 0x0000000000ff782f */ /* 0x000fe20003800000 */
[----:B--2---:R-:W-:Y:S02]  /*0910*/  ULEA UR6, UR6, UR4, 0x18 ;  /* 0x0000000406067291 */ /* 0x004fe4000f8ec0ff */
[----:B------:R-:W-:-:S04]  /*0920*/  UIADD3 UR4, UPT, UPT, -UR5, 0x100000, URZ ;  /* 0x0010000005047890 */ /* 0x000fc8000fffe1ff */
[----:B------:R-:W-:Y:S02]  /*0930*/  USHF.L.U32 UR5, UR4, 0xb, URZ ;  /* 0x0000000b04057899 */ /* 0x000fe400080006ff */
[----:B------:R-:W-:Y:S01]  /*0940*/  USHF.L.U32 UR4, UR4, 0x1, URZ ;  /* 0x0000000104047899 */ /* 0x000fe200080006ff */
[----:B------:R-:W2:Y:S11]  /*0950*/  FENCE.VIEW.ASYNC.S ;  /* 0x00000000000073c6 */ /* 0x000eb60000000000 */
[----:B--2---:R4:W2:Y:S01]  /*0960*/  SYNCS.EXCH.64 URZ, [UR6+0x80], UR4 ;  /* 0x0000800406ff75b2 */ /* 0x0048a20008000100 */
[----:B------:R4:W3:Y:S02]  /*0970*/  SYNCS.EXCH.64 URZ, [UR6+0x88], UR4 ;  /* 0x0000880406ff75b2 */ /* 0x0008e40008000100 */
[----:B----4-:R-:W-:Y:S01]  /*0980*/  NOP ;  /* 0x0000000000007918 */ /* 0x010fe20000000000 */
.L_x_11:
[----:B------:R-:W4:Y:S01]  /*0990*/  SHFL.IDX PT, R0, R81, RZ, 0x1f ;  /* 0x00001fff51007589 */ /* 0x000f2200000e0000 */
[----:B------:R-:W-:Y:S01]  /*09a0*/  NOP ;  /* 0x0000000000007918 */ /* 0x000fe20000000000 */
[----:B----4-:R-:W-:-:S13]  /*09b0*/  ISETP.NE.AND P0, PT, R0, 0x4, PT ;  /* 0x000000040000780c */ /* 0x010fda0003f05270 */
[----:B------:R-:W-:Y:S05]  /*09c0*/  @P0 BRA `(.L_x_12) ;  /* 0x00000000004c0947 */ /* 0x000fea0003800000 */
[----:B------:R-:W4:Y:S01]  /*09d0*/  S2UR UR5, SR_CgaCtaId ;  /* 0x00000000000579c3 */ /* 0x000f220000008800 */
[----:B--23--:R-:W-:Y:S01]  /*09e0*/  UMOV UR4, 0x3a0 ;  /* 0x000003a000047882 */ /* 0x00cfe20000000000 */
[----:B------:R-:W-:Y:S01]  /*09f0*/  UMOV UR6, 0x400 ;  /* 0x0000040000067882 */ /* 0x000fe20000000000 */
[----:B------:R-:W-:Y:S01]  /*0a00*/  USEL UR4, UR4, 0x320, UP3 ;  /* 0x0000032004047887 */ /* 0x000fe20009800000 */
[----:B------:R-:W-:Y:S01]  /*0a10*/  UMOV UR8, 0x1 ;  /* 0x0000000100087882 */ /* 0x000fe20000000000 */
[----:B------:R-:W-:Y:S01]  /*0a20*/  ELECT P0, URZ, PT ;  /* 0x0000000000ff782f */ /* 0x000fe20003800000 */
[----:B------:R-:W-:-:S04]  /*0a30*/  UIADD3 UR8, UPT, UPT, -UR8, 0x100000, URZ ;  /* 0x0010000008087890 */ /* 0x000fc8000fffe1ff */
[----:B------:R-:W-:Y:S02]  /*0a40*/  USHF.L.U32 UR9, UR8, 0xb, URZ ;  /* 0x0000000b08097899 */ /* 0x000fe400080006ff */
[----:B------:R-:W-:Y:S02]  /*0a50*/  USHF.L.U32 UR8, UR8, 0x1, URZ ;  /* 0x0000000108087899 */ /* 0x000fe400080006ff */
[----:B----4-:R-:W-:Y:S02]  /*0a60*/  ULEA UR6, UR5, UR6, 0x18 ;  /* 0x0000000605067291 */ /* 0x010fe4000f8ec0ff */
[----:B------:R-:W-:-:S04]  /*0a70*/  UIADD3 UR4, UPT, UPT, -UR4, 0x100000, URZ ;  /* 0x0010000004047890 */ /* 0x000fc8000fffe1ff */
[----:B------:R-:W-:Y:S02]  /*0a80*/  USHF.L.U32 UR5, UR4, 0xb, URZ ;  /* 0x0000000b04057899 */ /* 0x000fe400080006ff */
[----:B------:R-:W-:Y:S01]  /*0a90*/  USHF.L.U32 UR4, UR4, 0x1, URZ ;  /* 0x0000000104047899 */ /* 0x000fe200080006ff */
[----:B------:R-:W2:Y:S03]  /*0aa0*/  FENCE.VIEW.ASYNC.S ;  /* 0x00000000000073c6 */ /* 0x000ea60000000000 */
[----:B--2---:R4:W2:Y:S08]  /*0ab0*/  SYNCS.EXCH.64 URZ, [UR6+0x90], UR8 ;  /* 0x0000900806ff75b2 */ /* 0x0048b00008000100 */
[----:B------:R4:W3:Y:S01]  /*0ac0*/  SYNCS.EXCH.64 URZ, [UR6+0xa0], UR4 ;  /* 0x0000a00406ff75b2 */ /* 0x0008e20008000100 */
[----:B------:R4:W1:Y:S01]  /*0ad0*/  SYNCS.EXCH.64 URZ, [UR6+0x98], UR8 ;  /* 0x0000980806ff75b2 */ /* 0x0008620008000100 */
[----:B------:R4:W1:Y:S02]  /*0ae0*/  SYNCS.EXCH.64 URZ, [UR6+0xa8], UR4 ;  /* 0x0000a80406ff75b2 */ /* 0x0008640008000100 */
[----:B----4-:R-:W-:Y:S01]  /*0af0*/  NOP ;  /* 0x0000000000007918 */ /* 0x010fe20000000000 */
.L_x_12:
[----:B------:R-:W4:Y:S01]  /*0b00*/  SHFL.IDX PT, R0, R81, RZ, 0x1f ;  /* 0x00001fff51007589 */ /* 0x000f2200000e0000 */
[----:B------:R-:W-:Y:S01]  /*0b10*/  NOP ;  /* 0x0000000000007918 */ /* 0x000fe20000000000 */
[----:B----4-:R-:W-:-:S13]  /*0b20*/  ISETP.NE.AND P0, PT, R0, 0x5, PT ;  /* 0x000000050000780c */ /* 0x010fda0003f05270 */
[----:B------:R-:W-:Y:S05]  /*0b30*/  @P0 BRA `(.L_x_13) ;  /* 0x0000000000580947 */ /* 0x000fea0003800000 */
[----:B------:R-:W4:Y:S01]  /*0b40*/  S2UR UR5, SR_CgaCtaId ;  /* 0x00000000000579c3 */ /* 0x000f220000008800 */
[----:B--23--:R-:W-:Y:S01]  /*0b50*/  UMOV UR4, 0x400 ;  /* 0x0000040000047882 */ /* 0x00cfe20000000000 */
        /* <DEDUP_REMOVED lines=9> */
[----:B----4-:R-:W-:Y:S01]  /*0bf0*/  ULEA UR4, UR5, UR4, 0x18 ;  /* 0x0000000405047291 */ /* 0x010fe2000f8ec0ff */
[----:B------:R-:W2:Y:S11]  /*0c00*/  FENCE.VIEW.ASYNC.S ;  /* 0x00000000000073c6 */ /* 0x000eb60000000000 */
[----:B--2---:R4:W2:Y:S01]  /*0c10*/  SYNCS.EXCH.64 URZ, [UR4+0xb0], UR6 ;  /* 0x0000b00604ff75b2 */ /* 0x0048a20008000100 */
[----:B------:R4:W3:Y:S01]  /*0c20*/  SYNCS.EXCH.64 URZ, [UR4+0xd0], UR8 ;  /* 0x0000d00804ff75b2 */ /* 0x0008e20008000100 */
[----:B------:R4:W1:Y:S01]  /*0c30*/  SYNCS.EXCH.64 URZ, [UR4+0xb8], UR6 ;  /* 0x0000b80604ff75b2 */ /* 0x0008620008000100 */
[----:B------:R4:W1:Y:S01]  /*0c40*/  SYNCS.EXCH.64 URZ, [UR4+0xd8], UR8 ;  /* 0x0000d80804ff75b2 */ /* 0x0008620008000100 */
[----:B------:R4:W1:Y:S01]  /*0c50*/  SYNCS.EXCH.64 URZ, [UR4+0xc0], UR6 ;  /* 0x0000c00604ff75b2 */ /* 0x0008620008000100 */
[----:B------:R4:W1:Y:S01]  /*0c60*/  SYNCS.EXCH.64 URZ, [UR4+0xe0], UR8 ;  /* 0x0000e00804ff75b2 */ /* 0x0008620008000100 */
[----:B------:R4:W1:Y:S01]  /*0c70*/  SYNCS.EXCH.64 URZ, [UR4+0xc8], UR6 ;  /* 0x0000c80604ff75b2 */ /* 0x0008620008000100 */
[----:B------:R4:W1:Y:S02]  /*0c80*/  SYNCS.EXCH.64 URZ, [UR4+0xe8], UR8 ;  /* 0x0000e80804ff75b2 */ /* 0x0008640008000100 */
[----:B----4-:R-:W-:Y:S01]  /*0c90*/  NOP ;  /* 0x0000000000007918 */ /* 0x010fe20000000000 */
.L_x_13:
[----:B------:R-:W4:Y:S01]  /*0ca0*/  SHFL.IDX PT, R0, R81, RZ, 0x1f ;  /* 0x00001fff51007589 */ /* 0x000f2200000e0000 */
[----:B------:R-:W-:Y:S01]  /*0cb0*/  ISETP.NE.OR P1, PT, RZ, UR13, !P1 ;  /* 0x0000000dff007c0c */ /* 0x000fe2000cf25670 */
[----:B------:R-:W-:Y:S01]  /*0cc0*/  NOP ;  /* 0x0000000000007918 */ /* 0x000fe20000000000 */
[----:B----4-:R-:W-:-:S13]  /*0cd0*/  ISETP.NE.AND P0, PT, R0, 0x3, PT ;  /* 0x000000030000780c */ /* 0x010fda0003f05270 */
[----:B------:R-:W-:Y:S05]  /*0ce0*/  @P0 BRA `(.L_x_14) ;  /* 0x0000000000380947 */ /* 0x000fea0003800000 */
[----:B------:R-:W4:Y:S01]  /*0cf0*/  S2UR UR5, SR_CgaCtaId ;  /* 0x00000000000579c3 */ /* 0x000f220000008800 */
[----:B--23--:R-:W-:Y:S01]  /*0d00*/  UMOV UR4, 0x400 ;  /* 0x0000040000047882 */ /* 0x00cfe20000000000 */
[----:B------:R-:W-:Y:S01]  /*0d10*/  UMOV UR6, 0x20 ;  /* 0x0000002000067882 */ /* 0x000fe20000000000 */
[----:B------:R-:W-:Y:S01]  /*0d20*/  ELECT P0, URZ, PT ;  /* 0x0000000000ff782f */ /* 0x000fe20003800000 */
[----:B------:R-:W-:-:S04]  /*0d30*/  UIADD3 UR6, UPT, UPT, -UR6, 0x100000, URZ ;  /* 0x0010000006067890 */ /* 0x000fc8000fffe1ff */
[----:B------:R-:W-:Y:S02]  /*0d40*/  USHF.L.U32 UR7, UR6, 0xb, URZ ;  /* 0x0000000b06077899 */ /* 0x000fe400080006ff */
[----:B------:R-:W-:Y:S02]  /*0d50*/  USHF.L.U32 UR6, UR6, 0x1, URZ ;  /* 0x0000000106067899 */ /* 0x000fe400080006ff */
[----:B----4-:R-:W-:Y:S01]  /*0d60*/  ULEA UR4, UR5, UR4, 0x18 ;  /* 0x0000000405047291 */ /* 0x010fe2000f8ec0ff */
[----:B------:R-:W2:Y:S11]  /*0d70*/  FENCE.VIEW.ASYNC.S ;  /* 0x00000000000073c6 */ /* 0x000eb60000000000 */
[----:B--2---:R4:W2:Y:S01]  /*0d80*/  SYNCS.EXCH.64 URZ, [UR4+0xf0], UR6 ;  /* 0x0000f00604ff75b2 */ /* 0x0048a20008000100 */
[----:B------:R4:W3:Y:S01]  /*0d90*/  SYNCS.EXCH.64 URZ, [UR4+0x100], UR6 ;  /* 0x0001000604ff75b2 */ /* 0x0008e20008000100 */
[----:B------:R4:W1:Y:S01]  /*0da0*/  SYNCS.EXCH.64 URZ, [UR4+0xf8], UR6 ;  /* 0x0000f80604ff75b2 */ /* 0x0008620008000100 */
[----:B------:R4:W1:Y:S02]  /*0db0*/  SYNCS.EXCH.64 URZ, [UR4+0x108], UR6 ;  /* 0x0001080604ff75b2 */ /* 0x0008640008000100 */
[----:B----4-:R-:W-:Y:S01]  /*0dc0*/  NOP ;  /* 0x0000000000007918 */ /* 0x010fe20000000000 */
.L_x_14:
[----:B--23--:R-:W2:Y:S01]  /*0dd0*/  S2UR UR7, SR_CgaCtaId ;  /* 0x00000000000779c3 */ /* 0x00cea20000008800 */
[----:B------:R-:W-:Y:S01]  /*0de0*/  VOTEU.ALL UP0, P1 ;  /* 0x0000000000ff7886 */ /* 0x000fe20000800000 */
[----:B------:R-:W-:Y:S01]  /*0df0*/  UMOV UR4, 0x20 ;  /* 0x0000002000047882 */ /* 0x000fe20000000000 */
[----:B------:R-:W-:Y:S01]  /*0e00*/  NOP ;  /* 0x0000000000007918 */ /* 0x000fe20000000000 */
[----:B-1----:R-:W-:Y:S01]  /*0e10*/  LOP3.LUT R3, R95, 0x1f, RZ, 0xc0, !PT ;  /* 0x0000001f5f037812 */ /* 0x002fe200078ec0ff */
[----:B------:R-:W-:Y:S01]  /*0e20*/  UISETP.NE.AND UP4, UPT, UR13, URZ, UPT ;  /* 0x000000ff0d00728c */ /* 0x000fe2000bf85270 */
[----:B------:R-:W-:Y:S01]  /*0e30*/  @!UP0 UMOV UR6, 0x400 ;  /* 0x0000040000068882 */ /* 0x000fe20000000000 */
[----:B------:R-:W-:-:S04]  /*0e40*/  @!UP0 UIADD3 UR4, UPT, UPT, -UR4, 0x100000, URZ ;  /* 0x0010000004048890 */ /* 0x000fc8000fffe1ff */
[----:B------:R-:W-:Y:S02]  /*0e50*/  @!UP0 USHF.L.U32 UR5, UR4, 0xb, URZ ;  /* 0x0000000b04058899 */ /* 0x000fe400080006ff */
[----:B------:R-:W-:Y:S02]  /*0e60*/  @!UP0 USHF.L.U32 UR4, UR4, 0x1, URZ ;  /* 0x0000000104048899 */ /* 0x000fe400080006ff */
[----:B--2---:R-:W-:Y:S01]  /*0e70*/  @!UP0 ULEA UR6, UR7, UR6, 0x18 ;  /* 0x0000000607068291 */ /* 0x004fe2000f8ec0ff */
[----:B------:R-:W1:Y:S01]  /*0e80*/  LDCU UR7, c[0x0][0x36c] ;  /* 0x00006d80ff0777ac */ /* 0x000e620008000800 */
[----:B------:R-:W-:Y:S01]  /*0e90*/  VOTEU.ALL UP0, P1 ;  /* 0x0000000000ff7886 */ /* 0x000fe20000800000 */
[----:B------:R-:W2:Y:S09]  /*0ea0*/  FENCE.VIEW.ASYNC.S ;  /* 0x00000000000073c6 */ /* 0x000eb20000000000 */
[----:B--2---:R2:W3:Y:S01]  /*0eb0*/  @!UP0 SYNCS.EXCH.64 URZ, [UR6+0x110], UR4 ;  /* 0x0001100406ff85b2 */ /* 0x0044e20008000100 */
[----:B-1----:R-:W-:-:S09]  /*0ec0*/  UISETP.EQ.U32.AND UP5, UPT, UR7, 0x1, UPT ;  /* 0x000000010700788c */ /* 0x002fd2000bfa2070 */
[----:B--2---:R-:W-:Y:S05]  /*0ed0*/  BRA.U !UP5, `(.L_x_15) ;  /* 0x000000010d087547 */ /* 0x004fea000b800000 */
[----:B---3--:R-:W-:Y:S01]  /*0ee0*/  UCGABAR_ARV ;  /* 0x00000000000079c7 */ /* 0x008fe20008000000 */
[----:B------:R-:W-:Y:S05]  /*0ef0*/  BRA `(.L_x_16) ;  /* 0x0000000000047947 */ /* 0x000fea0003800000 */
.L_x_15:
[----:B---3--:R-:W-:Y:S01]  /*0f00*/  NOP ;  /* 0x0000000000007918 */ /* 0x008fe20000000000 */
.L_x_16:
[----:B------:R-:W1:Y:S01]  /*0f10*/  S2UR UR21, SR_CTAID.X ;  /* 0x00000000001579c3 */ /* 0x000e620000002500 */
[----:B------:R-:W-:-:S05]  /*0f20*/  CS2R.32 R83, SR_CgaSize ;  /* 0x0000000000537805 */ /* 0x000fca0000008a00 */
[----:B------:R-:W-:-:S05]  /*0f30*/  IMAD R83, R83, -0xa0, RZ ;  /* 0xffffff6053537824 */ /* 0x000fca00078e02ff */
[----:B------:R-:W-:-:S14]  /*0f40*/  R2UR UR5, R83 ;  /* 0x00000000530572ca */ /* 0x000fdc00000e0000 */
[----:B------:R-:W2:Y:S01]  /*0f50*/  LDCU UR5, c[0x0][UR5+0x2b0] ;  /* 0x00005600050577ac */ /* 0x000ea20008000800 */
[----:B------:R-:W-:-:S05]  /*0f60*/  CS2R.32 R83, SR_CgaSize ;  /* 0x0000000000537805 */ /* 0x000fca0000008a00 */
[----:B------:R-:W-:-:S05]  /*0f70*/  IMAD R83, R83, -0xa0, RZ ;  /* 0xffffff6053537824 */ /* 0x000fca00078e02ff */
[----:B------:R-:W-:-:S14]  /*0f80*/  R2UR UR4, R83 ;  /* 0x00000000530472ca */ /* 0x000fdc00000e0000 */
[----:B------:R-:W3:Y:S01]  /*0f90*/  LDCU UR4, c[0x0][UR4+0x2b4] ;  /* 0x00005680040477ac */ /* 0x000ee20008000800 */
[----:B------:R-:W4:Y:S01]  /*0fa0*/  S2UR UR7, SR_CTAID.Y ;  /* 0x00000000000779c3 */ /* 0x000f220000002600 */
[----:B------:R-:W-:-:S05]  /*0fb0*/  CS2R.32 R83, SR_CgaSize ;  /* 0x0000000000537805 */ /* 0x000fca0000008a00 */
[----:B------:R-:W-:-:S05]  /*0fc0*/  IMAD R83, R83, -0xa0, RZ ;  /* 0xffffff6053537824 */ /* 0x000fca00078e02ff */
[----:B------:R-:W-:-:S14]  /*0fd0*/  R2UR UR8, R83 ;  /* 0x00000000530872ca */ /* 0x000fdc00000e0000 */
[----:B------:R-:W3:Y:S01]  /*0fe0*/  LDCU UR8, c[0x0][UR8+0x2a0] ;  /* 0x00005400080877ac */ /* 0x000ee20008000800 */
[----:B------:R-:W-:-:S05]  /*0ff0*/  CS2R.32 R83, SR_CgaSize ;  /* 0x0000000000537805 */ /* 0x000fca0000008a00 */
[----:B------:R-:W-:-:S05]  /*1000*/  IMAD R83, R83, -0xa0, RZ ;  /* 0xffffff6053537824 */ /* 0x000fca00078e02ff */
[----:B------:R-:W-:-:S14]  /*1010*/  R2UR UR9, R83 ;  /* 0x00000000530972ca */ /* 0x000fdc00000e0000 */
[----:B------:R-:W3:Y:S01]  /*1020*/  LDCU UR9, c[0x0][UR9+0x2a4] ;  /* 0x00005480090977ac */ /* 0x000ee20008000800 */
[----:B------:R-:W3:Y:S01]  /*1030*/  S2UR UR10, SR_CgaCtaId ;  /* 0x00000000000a79c3 */ /* 0x000ee20000008800 */
[----:B------:R-:W-:Y:S01]  /*1040*/  UISETP.GT.U32.AND UP0, UPT, UR46, 0xffff, UPT ;  /* 0x0000ffff2e00788c */ /* 0x000fe2000bf04070 */
[----:B------:R-:W3:Y:S01]  /*1050*/  LDCU UR18, c[0x0][0xb24] ;  /* 0x00016480ff1277ac */ /* 0x000ee20008000800 */
[----:B------:R-:W-:Y:S01]  /*1060*/  UMOV UR29, 0x5 ;  /* 0x00000005001d7882 */ /* 0x000fe20000000000 */
[----:B-1----:R-:W-:-:S04]  /*1070*/  I2FP.F32.U32 R2, UR21 ;  /* 0x0000001500027c45 */ /* 0x002fc80008201000 */
[----:B------:R-:W1:Y:S01]  /*1080*/  S2UR UR36, SR_CTAID.Z ;  /* 0x00000000002479c3 */ /* 0x000e620000002700 */
[----:B------:R-:W1:Y:S01]  /*1090*/  LDCU UR42, c[0x0][0xb24] ;  /* 0x00016480ff2a77ac */ /* 0x000e620008000800 */
[----:B--2---:R-:W-:Y:S01]  /*10a0*/  FMUL R2, R2, UR5 ;  /* 0x0000000502027c20 */ /* 0x004fe20008400000 */
[----:B------:R-:W-:Y:S01]  /*10b0*/  USEL UR5, UR46, 0xffff, !UP0 ;  /* 0x0000ffff2e057887 */ /* 0x000fe2000c000000 */
[----:B----4-:R-:W-:Y:S01]  /*10c0*/  I2FP.F32.U32 R0, UR7 ;  /* 0x0000000700007c45 */ /* 0x010fe20008201000 */
[----:B------:R-:W2:Y:S03]  /*10d0*/  LDCU UR23, c[0x0][0xb30] ;  /* 0x00016600ff1777ac */ /* 0x000ea60008000800 */
[----:B------:R-:W4:Y:S01]  /*10e0*/  F2I.U32.TRUNC.NTZ R2, R2 ;  /* 0x0000000200027305 */ /* 0x000f22000020f000 */
[----:B---3--:R-:W-:Y:S01]  /*10f0*/  FMUL R0, R0, UR4 ;  /* 0x0000000400007c20 */ /* 0x008fe20008400000 */
[----:B------:R-:W-:-:S02]  /*1100*/  ULOP3.LUT UR19, UR5, 0xffff, URZ, 0xc0, !UPT ;  /* 0x0000ffff05137892 */ /* 0x000fc4000f8ec0ff */
[----:B------:R-:W-:Y:S02]  /*1110*/  USHF.L.U32 UR28, UR10, 0xb, URZ ;  /* 0x0000000b0a1c7899 */ /* 0x000fe400080006ff */
[----:B------:R-:W-:Y:S02]  /*1120*/  UISETP.GE.AND UP2, UPT, UR18, 0x1, UPT ;  /* 0x000000011200788c */ /* 0x000fe4000bf46270 */
[----:B------:R-:W3:Y:S01]  /*1130*/  F2I.U32.TRUNC.NTZ R0, R0 ;  /* 0x0000000000007305 */ /* 0x000ee2000020f000 */
[----:B------:R-:W-:Y:S01]  /*1140*/  UMOV UR20, UR7 ;  /* 0x0000000700147c82 */ /* 0x000fe20008000000 */
[----:B------:R-:W-:Y:S01]  /*1150*/  UMOV UR16, UR21 ;  /* 0x0000001500107c82 */ /* 0x000fe20008000000 */
[----:B----4-:R-:W-:Y:S02]  /*1160*/  R2UR UR4, R2 ;  /* 0x00000000020472ca */ /* 0x010fe400000e0000 */
[----:B------:R-:W-:Y:S02]  /*1170*/  PRMT R2, RZ, 0x7610, R2 ;  /* 0x00007610ff027816 */ /* 0x000fe40000000002 */
[----:B---3--:R-:W-:-:S02]  /*1180*/  R2UR UR6, R0 ;  /* 0x00000000000672ca */ /* 0x008fc400000e0000 */
[----:B------:R-:W-:-:S07]  /*1190*/  PRMT R0, RZ, 0x7610, R0 ;  /* 0x00007610ff007816 */ /* 0x000fce0000000000 */
[----:B------:R-:W-:-:S04]  /*11a0*/  UIADD3 UR5, UPT, UPT, -UR4, URZ, URZ ;  /* 0x000000ff04057290 */ /* 0x000fc8000fffe1ff */
[----:B------:R-:W-:Y:S02]  /*11b0*/  UIMAD UR5, UR8, UR5, UR21 ;  /* 0x00000005080572a4 */ /* 0x000fe4000f8e0215 */
[----:B------:R-:W-:-:S04]  /*11c0*/  UIADD3 UR4, UPT, UPT, -UR6, URZ, URZ ;  /* 0x000000ff06047290 */ /* 0x000fc8000fffe1ff */
[----:B------:R-:W-:Y:S01]  /*11d0*/  IMAD.U32 R83, RZ, RZ, UR5 ;  /* 0x00000005ff537e24 */ /* 0x000fe2000f8e00ff */
[----:B------:R-:W-:-:S06]  /*11e0*/  UIMAD UR4, UR9, UR4, UR7 ;  /* 0x00000004090472a4 */ /* 0x000fcc000f8e0207 */
[----:B------:R-:W-:Y:S01]  /*11f0*/  IMAD.U32 R82, RZ, RZ, UR4 ;  /* 0x00000004ff527e24 */ /* 0x000fe2000f8e00ff */
[----:B-12---:R-:W-:Y:S06]  /*1200*/  BRA.U UP4, `(.L_x_17) ;  /* 0x0000000104447547 */ /* 0x006fec000b800000 */
[----:B------:R-:W-:Y:S02]  /*1210*/  R2UR UR4, R83 ;  /* 0x00000000530472ca */ /* 0x000fe400000e0000 */
[----:B------:R-:W-:-:S11]  /*1220*/  R2UR UR8, R82 ;  /* 0x00000000520872ca */ /* 0x000fd600000e0000 */
[----:B------:R-:W-:Y:S02]  /*1230*/  UISETP.GT.U32.AND UP0, UPT, UR4, 0x1, UPT ;  /* 0x000000010400788c */ /* 0x000fe4000bf04070 */
[----:B------:R-:W-:Y:S02]  /*1240*/  ULOP3.LUT UR4, UR4, 0xfffffffe, URZ, 0xc0, !UPT ;  /* 0xfffffffe04047892 */ /* 0x000fe4000f8ec0ff */
[----:B------:R-:W-:Y:S02]  /*1250*/  UISETP.NE.AND UP1, UPT, UR8, URZ, UP0 ;  /* 0x000000ff0800728c */ /* 0x000fe40008725270 */
[----:B------:R-:W-:Y:S02]  /*1260*/  UISETP.NE.AND UP0, UPT, UR8, 0x1, UP0 ;  /* 0x000000010800788c */ /* 0x000fe40008705270 */
[----:B------:R-:W-:Y:S02]  /*1270*/  USEL UR7, URZ, 0x1, UP1 ;  /* 0x00000001ff077887 */ /* 0x000fe40008800000 */
[----:B------:R-:W-:-:S02]  /*1280*/  USEL UR6, URZ, 0x4, UP0 ;  /* 0x00000004ff067887 */ /* 0x000fc40008000000 */
[----:B------:R-:W-:Y:S02]  /*1290*/  USEL UR5, URZ, 0x2, UP1 ;  /* 0x00000002ff057887 */ /* 0x000fe40008800000 */
[----:B------:R-:W-:Y:S02]  /*12a0*/  ULEA UR4, UR8, UR4, 0x1 ;  /* 0x0000000408047291 */ /* 0x000fe4000f8e08ff */
[----:B------:R-:W-:Y:S02]  /*12b0*/  USEL UR8, URZ, 0x8, UP0 ;  /* 0x00000008ff087887 */ /* 0x000fe40008000000 */
[----:B------:R-:W-:-:S03]  /*12c0*/  UIADD3 UR5, UPT, UPT, UR5, UR6, UR7 ;  /* 0x0000000605057290 */ /* 0x000fc6000fffe007 */
[----:B------:R-:W-:Y:S01]  /*12d0*/  UMOV UR6, 0x3 ;  /* 0x0000000300067882 */ /* 0x000fe20000000000 */
[----:B------:R-:W-:Y:S02]  /*12e0*/  UIADD3 UR5, UPT, UPT, UR5, UR8, URZ ;  /* 0x0000000805057290 */ /* 0x000fe4000fffe0ff */
[----:B------:R-:W-:-:S04]  /*12f0*/  USHF.L.U32 UR4, UR6, UR4, URZ ;  /* 0x0000000406047299 */ /* 0x000fc800080006ff */
[----:B------:R-:W-:Y:S02]  /*1300*/  IMAD.U32 R2, RZ, RZ, UR5 ;  /* 0x00000005ff027e24 */ /* 0x000fe4000f8e00ff */
[----:B------:R-:W-:Y:S02]  /*1310*/  IMAD.U32 R0, RZ, RZ, UR4 ;  /* 0x00000004ff007e24 */ /* 0x000fe4000f8e00ff */
.L_x_17:
[----:B------:R-:W-:Y:S05]  /*1320*/  BRA.U !UP2, `(.L_x_18) ;  /* 0x000000010ad07547 */ /* 0x000fea000b800000 */
[----:B------:R-:W1:Y:S01]  /*1330*/  LDCU.128 UR24, c[0x0][0xb10] ;  /* 0x00016200ff1877ac */ /* 0x000e620008000c00 */
[----:B------:R-:W2:Y:S01]  /*1340*/  LDCU UR12, c[0x0][0x370] ;  /* 0x00006e00ff0c77ac */ /* 0x000ea20008000800 */
[----:B------:R-:W3:Y:S01]  /*1350*/  LDCU UR5, c[0x0][0x374] ;  /* 0x00006e80ff0577ac */ /* 0x000ee20008000800 */
[----:B------:R-:W4:Y:S01]  /*1360*/  LDCU UR22, c[0x0][0xb0c] ;  /* 0x00016180ff1677ac */ /* 0x000f220008000800 */
[----:B------:R-:W4:Y:S01]  /*1370*/  LDCU UR4, c[0x0][0xb20] ;  /* 0x00016400ff0477ac */ /* 0x000f220008000800 */
[----:B------:R-:W4:Y:S01]  /*1380*/  LDCU.64 UR16, c[0x0][0xb28] ;  /* 0x00016500ff1077ac */ /* 0x000f220008000a00 */
[----:B-1----:R-:W-:Y:S02]  /*1390*/  UISETP.NE.AND UP0, UPT, UR26, 0x1, UPT ;  /* 0x000000011a00788c */ /* 0x002fe4000bf05270 */
[----:B---3--:R-:W-:Y:S02]  /*13a0*/  UIMAD.WIDE.U32 UR6, UR5, UR27, URZ ;  /* 0x0000001b050672a5 */ /* 0x008fe4000f8e00ff */
[----:B--2---:R-:W-:-:S02]  /*13b0*/  UIMAD.WIDE.U32 UR8, UR12, UR24, URZ ;  /* 0x000000180c0872a5 */ /* 0x004fc4000f8e00ff */
[----:B----4-:R-:W-:Y:S02]  /*13c0*/  UISETP.NE.AND UP1, UPT, UR22, 0x1, UPT ;  /* 0x000000011600788c */ /* 0x010fe4000bf25270 */
[----:B------:R-:W-:Y:S01]  /*13d0*/  UISETP.NE.AND UP2, UPT, UR18, 0x1, UPT ;  /* 0x000000011200788c */ /* 0x000fe2000bf45270 */
[----:B------:R-:W-:Y:S02]  /*13e0*/  UMOV UR6, UR7 ;  /* 0x0000000700067c82 */ /* 0x000fe40008000000 */
[----:B------:R-:W-:Y:S01]  /*13f0*/  UMOV UR8, UR9 ;  /* 0x0000000900087c82 */ /* 0x000fe20008000000 */
[----:B------:R-:W-:Y:S02]  /*1400*/  @UP0 USHF.R.U32.HI UR5, URZ, UR4, UR6 ;  /* 0x00000004ff050299 */ /* 0x000fe40008011606 */
[----:B------:R-:W-:Y:S02]  /*1410*/  UIMAD.WIDE.U32 UR14, UR20, UR27, URZ ;  /* 0x0000001b140e72a5 */ /* 0x000fe4000f8e00ff */
[----:B------:R-:W-:-:S02]  /*1420*/  UIMAD.WIDE.U32 UR6, UR5, UR16, URZ ;  /* 0x00000010050672a5 */ /* 0x000fc4000f8e00ff */
[----:B------:R-:W-:Y:S02]  /*1430*/  @UP1 USHF.R.U32.HI UR12, URZ, UR25, UR8 ;  /* 0x00000019ff0c1299 */ /* 0x000fe40008011608 */
[----:B------:R-:W-:Y:S02]  /*1440*/  UIMAD.WIDE.U32 UR10, UR21, UR24, URZ ;  /* 0x00000018150a72a5 */ /* 0x000fe4000f8e00ff */
[----:B------:R-:W-:Y:S01]  /*1450*/  UIMAD.WIDE.U32 UR8, UR12, UR16, URZ ;  /* 0x000000100c0872a5 */ /* 0x000fe2000f8e00ff */
[----:B------:R-:W-:Y:S01]  /*1460*/  UMOV UR14, UR15 ;  /* 0x0000000f000e7c82 */ /* 0x000fe20008000000 */
[----:B------:R-:W-:Y:S01]  /*1470*/  UMOV UR6, UR7 ;  /* 0x0000000700067c82 */ /* 0x000fe20008000000 */
[----:B------:R-:W-:Y:S02]  /*1480*/  USHF.R.U32.HI UR14, URZ, UR4, UR14 ;  /* 0x00000004ff0e7299 */ /* 0x000fe4000801160e */
[----:B------:R-:W-:Y:S01]  /*1490*/  @UP2 USHF.R.U32.HI UR5, URZ, UR17, UR6 ;  /* 0x00000011ff052299 */ /* 0x000fe20008011606 */
[----:B------:R-:W-:-:S02]  /*14a0*/  UMOV UR10, UR11 ;  /* 0x0000000b000a7c82 */ /* 0x000fc40008000000 */
[----:B------:R-:W-:Y:S01]  /*14b0*/  UMOV UR6, UR9 ;  /* 0x0000000900067c82 */ /* 0x000fe20008000000 */
[----:B------:R-:W-:Y:S02]  /*14c0*/  USHF.R.U32.HI UR10, URZ, UR25, UR10 ;  /* 0x00000019ff0a7299 */ /* 0x000fe4000801160a */
[----:B------:R-:W-:Y:S02]  /*14d0*/  @UP2 USHF.R.U32.HI UR12, URZ, UR17, UR6 ;  /* 0x00000011ff0c2299 */ /* 0x000fe40008011606 */
[----:B------:R-:W-:Y:S02]  /*14e0*/  USEL UR4, UR20, UR14, !UP0 ;  /* 0x0000000e14047287 */ /* 0x000fe4000c000000 */
[----:B------:R-:W-:Y:S02]  /*14f0*/  UIMAD UR6, UR5, UR18, URZ ;  /* 0x00000012050672a4 */ /* 0x000fe4000f8e02ff */
[----:B------:R-:W-:Y:S02]  /*1500*/  USEL UR5, UR21, UR10, !UP1 ;  /* 0x0000000a15057287 */ /* 0x000fe4000c800000 */
[----:B------:R-:W-:-:S02]  /*1510*/  UIMAD UR8, UR12, UR18, URZ ;  /* 0x000000120c0872a4 */ /* 0x000fc4000f8e02ff */
[----:B------:R-:W-:Y:S02]  /*1520*/  UISETP.GE.AND UP0, UPT, UR4, UR6, UPT ;  /* 0x000000060400728c */ /* 0x000fe4000bf06270 */
[----:B------:R-:W-:Y:S02]  /*1530*/  UIMAD.WIDE.U32 UR6, UR4, UR16, URZ ;  /* 0x00000010040672a5 */ /* 0x000fe4000f8e00ff */
[----:B------:R-:W-:Y:S02]  /*1540*/  UISETP.GE.OR UP0, UPT, UR5, UR8, UP0 ;  /* 0x000000080500728c */ /* 0x000fe40008706670 */
[----:B------:R-:W-:Y:S02]  /*1550*/  UIMAD.WIDE.U32 UR8, UR5, UR16, URZ ;  /* 0x00000010050872a5 */ /* 0x000fe4000f8e00ff */
[----:B------:R-:W-:Y:S02]  /*1560*/  USHF.R.U32.HI UR7, URZ, UR17, UR7 ;  /* 0x00000011ff077299 */ /* 0x000fe40008011607 */
[----:B------:R-:W-:-:S02]  /*1570*/  UIADD3 UR10, UPT, UPT, -UR4, URZ, URZ ;  /* 0x000000ff040a7290 */ /* 0x000fc4000fffe1ff */
[----:B------:R-:W-:Y:S02]  /*1580*/  USEL UR7, UR4, UR7, !UP2 ;  /* 0x0000000704077287 */ /* 0x000fe4000d000000 */
[----:B------:R-:W-:Y:S01]  /*1590*/  UIADD3 UR16, UPT, UPT, -UR5, URZ, URZ ;  /* 0x000000ff05107290 */ /* 0x000fe2000fffe1ff */
[----:B------:R-:W-:Y:S01]  /*15a0*/  @!UP0 UMOV UR6, UR9 ;  /* 0x0000000900068c82 */ /* 0x000fe20008000000 */
[----:B------:R-:W-:Y:S02]  /*15b0*/  UIADD3 UR8, UPT, UPT, -UR7, URZ, URZ ;  /* 0x000000ff07087290 */ /* 0x000fe4000fffe1ff */
[----:B------:R-:W-:Y:S02]  /*15c0*/  @!UP0 USHF.R.U32.HI UR6, URZ, UR17, UR6 ;  /* 0x00000011ff068299 */ /* 0x000fe40008011606 */
[----:B------:R-:W-:Y:S02]  /*15d0*/  UIMAD UR8, UR18, UR8, UR4 ;  /* 0x00000008120872a4 */ /* 0x000fe4000f8e0204 */
[----:B------:R-:W-:-:S02]  /*15e0*/  @!UP0 USEL UR6, UR5, UR6, !UP2 ;  /* 0x0000000605068287 */ /* 0x000fc4000d000000 */
[----:B------:R-:W-:Y:S02]  /*15f0*/  UIMAD UR20, UR26, UR10, UR20 ;  /* 0x0000000a1a1472a4 */ /* 0x000fe4000f8e0214 */
[----:B------:R-:W-:Y:S02]  /*1600*/  @!UP0 UIADD3 UR7, UPT, UPT, UR7, -UR6, URZ ;  /* 0x8000000607078290 */ /* 0x000fe4000fffe0ff */
[----:B------:R-:W-:Y:S02]  /*1610*/  @!UP0 UIMAD UR6, UR8, UR12, UR6 ;  /* 0x0000000c080682a4 */ /* 0x000fe4000f8e0206 */
[----:B------:R-:W-:Y:S02]  /*1620*/  @!UP0 UIMAD UR4, UR7, UR18, UR5 ;  /* 0x00000012070482a4 */ /* 0x000fe4000f8e0205 */
[----:B------:R-:W-:Y:S02]  /*1630*/  UIMAD UR16, UR22, UR16, UR21 ;  /* 0x00000010161072a4 */ /* 0x000fe4000f8e0215 */
[----:B------:R-:W-:Y:S01]  /*1640*/  UIMAD UR20, UR4, UR26, UR20 ;  /* 0x0000001a041472a4 */ /* 0x000fe2000f8e0214 */
[----:B------:R-:W-:-:S02]  /*1650*/  @!UP0 UMOV UR5, UR6 ;  /* 0x0000000600058c82 */ /* 0x000fc40008000000 */
[----:B------:R-:W-:-:S12]  /*1660*/  UIMAD UR16, UR5, UR22, UR16 ;  /* 0x00000016051072a4 */ /* 0x000fd8000f8e0210 */
.L_x_18:
[----:B------:R-:W-:Y:S02]  /*1670*/  UISETP.NE.AND UP1, UPT, UR23, 0x1, UPT ;  /* 0x000000011700788c */ /* 0x000fe4000bf25270 */
[----:B------:R-:W-:Y:S02]  /*1680*/  UISETP.NE.AND UP0, UPT, UR13, 0x2, UPT ;  /* 0x000000020d00788c */ /* 0x000fe4000bf05270 */
[----:B------:R-:W-:Y:S02]  /*1690*/  ULOP3.LUT UR28, UR28, 0x1000, URZ, 0xc0, !UPT ;  /* 0x000010001c1c7892 */ /* 0x000fe4000f8ec0ff */
[----:B------:R-:W-:-:S03]  /*16a0*/  USHF.L.U32 UR24, UR29, UR19, URZ ;  /* 0x000000131d187299 */ /* 0x000fc600080006ff */
[----:B------:R-:W-:Y:S09]  /*16b0*/  BRA.U UP1, `(.L_x_19) ;  /* 0x0000000101447547 */ /* 0x000ff2000b800000 */
[----:B------:R-:W1:Y:S01]  /*16c0*/  LDCU.128 UR8, c[0x0][0xb10] ;  /* 0x00016200ff0877ac */ /* 0x000e620008000c00 */
[----:B------:R-:W2:Y:S01]  /*16d0*/  LDCU UR12, c[0x0][0xb0c] ;  /* 0x00016180ff0c77ac */ /* 0x000ea20008000800 */
[----:B------:R-:W3:Y:S01]  /*16e0*/  LDCU UR14, c[0x0][0xb20] ;  /* 0x00016400ff0e77ac */ /* 0x000ee20008000800 */
[----:B-1----:R-:W-:Y:S02]  /*16f0*/  UIMAD.WIDE.U32 UR6, UR16, UR8, URZ ;  /* 0x00000008100672a5 */ /* 0x002fe4000f8e00ff */
[----:B------:R-:W-:Y:S02]  /*1700*/  UIMAD.WIDE.U32 UR4, UR20, UR11, URZ ;  /* 0x0000000b140472a5 */ /* 0x000fe4000f8e00ff */
[----:B--2---:R-:W-:Y:S02]  /*1710*/  UISETP.NE.AND UP2, UPT, UR12, 0x1, UPT ;  /* 0x000000010c00788c */ /* 0x004fe4000bf45270 */
[----:B------:R-:W-:Y:S01]  /*1720*/  UISETP.NE.AND UP1, UPT, UR10, 0x1, UPT ;  /* 0x000000010a00788c */ /* 0x000fe2000bf25270 */
[----:B------:R-:W-:-:S02]  /*1730*/  UMOV UR6, UR7 ;  /* 0x0000000700067c82 */ /* 0x000fc40008000000 */
[----:B------:R-:W-:Y:S01]  /*1740*/  UMOV UR4, UR5 ;  /* 0x0000000500047c82 */ /* 0x000fe20008000000 */
[----:B------:R-:W-:Y:S02]  /*1750*/  USHF.R.U32.HI UR6, URZ, UR9, UR6 ;  /* 0x00000009ff067299 */ /* 0x000fe40008011606 */
[----:B---3--:R-:W-:Y:S02]  /*1760*/  USHF.R.U32.HI UR4, URZ, UR14, UR4 ;  /* 0x0000000eff047299 */ /* 0x008fe40008011604 */
[----:B------:R-:W-:Y:S02]  /*1770*/  USEL UR5, UR16, UR6, !UP2 ;  /* 0x0000000610057287 */ /* 0x000fe4000d000000 */
[----:B------:R-:W-:-:S04]  /*1780*/  USEL UR4, UR20, UR4, !UP1 ;  /* 0x0000000414047287 */ /* 0x000fc8000c800000 */
[----:B------:R-:W-:Y:S02]  /*1790*/  UIADD3 UR6, UPT, UPT, -UR4, UR5, URZ ;  /* 0x0000000504067290 */ /* 0x000fe4000fffe1ff */
[----:B------:R-:W-:Y:S02]  /*17a0*/  UIADD3 UR4, UPT, UPT, UR4, -UR5, URZ ;  /* 0x8000000504047290 */ /* 0x000fe4000fffe0ff */
[----:B------:R-:W-:Y:S02]  /*17b0*/  UIMAD UR20, UR6, UR10, UR20 ;  /* 0x0000000a061472a4 */ /* 0x000fe4000f8e0214 */
[----:B------:R-:W-:-:S12]  /*17c0*/  UIMAD UR16, UR4, UR12, UR16 ;  /* 0x0000000c041072a4 */ /* 0x000fd8000f8e0210 */
.L_x_19:
[----:B------:R-:W-:Y:S05]  /*17d0*/  BRA.U !UP5, `(.L_x_20) ;  /* 0x000000010d0c7547 */ /* 0x000fea000b800000 */
[----:B------:R-:W-:Y:S01]  /*17e0*/  UCGABAR_WAIT ;  /* 0x0000000000007dc7 */ /* 0x000fe20008000000 */
[----:B------:R-:W-:Y:S01]  /*17f0*/  CCTL.IVALL ;  /* 0x00000000ff00798f */ /* 0x000fe20002000000 */
[----:B------:R-:W-:Y:S05]  /*1800*/  BRA `(.L_x_21) ;  /* 0x0000000000047947 */ /* 0x000fea0003800000 */
.L_x_20:
[----:B------:R-:W-:Y:S06]  /*1810*/  BAR.SYNC.DEFER_BLOCKING 0x0 ;  /* 0x0000000000007b1d */ /* 0x000fec0000010000 */
.L_x_21:
[----:B------:R-:W-:Y:S05]  /*1820*/  BRA.U UP0, `(.L_x_22) ;  /* 0x0000001100f07547 */ /* 0x000fea000b800000 */
[----:B------:R-:W1:Y:S01]  /*1830*/  LDCU UR6, c[0x0][0x38c] ;  /* 0x00007180ff0677ac */ /* 0x000e620008000800 */
[----:B------:R-:W2:Y:S01]  /*1840*/  S2UR UR9, SR_CgaCtaId ;  /* 0x00000000000979c3 */ /* 0x000ea20000008800 */
[----:B------:R-:W-:Y:S01]  /*1850*/  PLOP3.LUT P1, PT, PT, PT, UP3, 0x80, 0x8 ;  /* 0x000000000008781c */ /* 0x000fe20003f2f038 */
[----:B------:R-:W-:Y:S01]  /*1860*/  IMAD.MOV.U32 R12, RZ, RZ, 0x1 ;  /* 0x00000001ff0c7424 */ /* 0x000fe200078e00ff */
[----:B------:R-:W-:Y:S01]  /*1870*/  UMOV UR8, 0x400 ;  /* 0x0000040000087882 */ /* 0x000fe20000000000 */
[----:B------:R-:W-:Y:S01]  /*1880*/  UISETP.NE.AND UP1, UPT, UR13, URZ, UPT ;  /* 0x000000ff0d00728c */ /* 0x000fe2000bf25270 */
[----:B------:R-:W-:Y:S01]  /*1890*/  ISETP.NE.AND P2, PT, R3, RZ, P3 ;  /* 0x000000ff0300720c */ /* 0x000fe20001f45270 */
[----:B------:R-:W-:Y:S01]  /*18a0*/  USHF.L.U32 UR7, UR21, 0x7, URZ ;  /* 0x0000000715077899 */ /* 0x000fe200080006ff */
[----:B------:R-:W-:Y:S01]  /*18b0*/  PLOP3.LUT P1, PT, P1, PT, PT, 0x8, 0x80 ;  /* 0x000000000080781c */ /* 0x000fe20000f2e170 */
[----:B------:R-:W-:Y:S01]  /*18c0*/  USHF.L.U32 UR46, UR21, 0x6, URZ ;  /* 0x00000006152e7899 */ /* 0x000fe200080006ff */
[----:B------:R-:W-:Y:S01]  /*18d0*/  CS2R R10, SRZ ;  /* 0x00000000000a7805 */ /* 0x000fe2000001ff00 */
[----:B------:R-:W-:Y:S01]  /*18e0*/  IMAD.MOV.U32 R9, RZ, RZ, RZ ;  /* 0x000000ffff097224 */ /* 0x000fe200078e00ff */
[----:B------:R-:W3:Y:S01]  /*18f0*/  LDCU UR39, c[0x0][0x370] ;  /* 0x00006e00ff2777ac */ /* 0x000ee20008000800 */
[----:B------:R-:W-:Y:S01]  /*1900*/  IMAD.MOV.U32 R8, RZ, RZ, 0x1 ;  /* 0x00000001ff087424 */ /* 0x000fe200078e00ff */
[----:B------:R-:W4:Y:S01]  /*1910*/  LDCU.64 UR26, c[0x0][0x348] ;  /* 0x00006900ff1a77ac */ /* 0x000f220008000a00 */
[----:B-1----:R-:W-:-:S02]  /*1920*/  UIADD3 UR5, UPT, UPT, UR6, 0x3f, URZ ;  /* 0x0000003f06057890 */ /* 0x002fc4000fffe0ff */
[----:B------:R-:W-:Y:S02]  /*1930*/  UIADD3 UR47, UPT, UPT, UR6, 0x7e, URZ ;  /* 0x0000007e062f7890 */ /* 0x000fe4000fffe0ff */
[----:B------:R-:W-:Y:S02]  /*1940*/  USHF.R.S32.HI UR4, URZ, 0x1f, UR5 ;  /* 0x0000001fff047899 */ /* 0x000fe40008011405 */
[----:B--2---:R-:W-:Y:S02]  /*1950*/  ULEA UR13, UR9, UR8, 0x18 ;  /* 0x00000008090d7291 */ /* 0x004fe4000f8ec0ff */
[----:B------:R-:W-:Y:S02]  /*1960*/  ULEA.HI UR4, UR4, UR5, URZ, 0x6 ;  /* 0x0000000504047291 */ /* 0x000fe4000f8f30ff */
[----:B------:R-:W-:Y:S02]  /*1970*/  ULOP3.LUT UR5, UR7, 0x80, URZ, 0xc0, !UPT ;  /* 0x0000008007057892 */ /* 0x000fe4000f8ec0ff */
[----:B------:R-:W-:-:S02]  /*1980*/  USHF.R.S32.HI UR41, URZ, 0x6, UR4 ;  /* 0x00000006ff297899 */ /* 0x000fc40008011404 */
[----:B------:R-:W-:Y:S02]  /*1990*/  UIADD3 UR4, UPT, UPT, UR6, -0x1, URZ ;  /* 0xffffffff06047890 */ /* 0x000fe4000fffe0ff */
[----:B------:R-:W-:Y:S02]  /*19a0*/  UISETP.LT.U32.AND UP0, UPT, UR41, 0x4, UPT ;  /* 0x000000042900788c */ /* 0x000fe4000bf01070 */
[----:B------:R-:W-:Y:S02]  /*19b0*/  UISETP.GE.U32.AND UP2, UPT, UR4, -0x7f, UPT ;  /* 0xffffff810400788c */ /* 0x000fe4000bf46070 */
[----:B------:R-:W-:Y:S02]  /*19c0*/  USEL UR40, UR41, 0x4, UP0 ;  /* 0x0000000429287887 */ /* 0x000fe40008000000 */
[----:B------:R-:W-:Y:S02]  /*19d0*/  ULEA UR30, UR28, UR13, 0x1 ;  /* 0x0000000d1c1e7291 */ /* 0x000fe4000f8e08ff */
[----:B------:R-:W-:Y:S01]  /*19e0*/  UIADD3 UR4, UPT, UPT, UR40, -0x1, URZ ;  /* 0xffffffff28047890 */ /* 0x000fe2000fffe0ff */
[----:B------:R-:W1:Y:S04]  /*19f0*/  LDCU UR38, c[0x0][0x374] ;  /* 0x00006e80ff2677ac */ /* 0x000e680008000800 */
[----:B------:R-:W-:-:S02]  /*1a00*/  @UP2 UIADD3 UR4, UPT, UPT, UR40, URZ, URZ ;  /* 0x000000ff28042290 */ /* 0x000fc4000fffe0ff */
[----:B------:R-:W-:Y:S02]  /*1a10*/  ULOP3.LUT UR46, UR46, 0x40, URZ, 0xc0, !UPT ;  /* 0x000000402e2e7892 */ /* 0x000fe4000f8ec0ff */
[----:B------:R-:W-:Y:S02]  /*1a20*/  USEL UR21, UR48, 0x2, UP1 ;  /* 0x0000000230157887 */ /* 0x000fe40008800000 */
[----:B------:R-:W-:Y:S02]  /*1a30*/  ULEA.HI UR45, UR28, UR5, URZ, 0x1a ;  /* 0x000000051c2d7291 */ /* 0x000fe4000f8fd0ff */
[----:B------:R-:W-:Y:S02]  /*1a40*/  UIADD3 UR30, UPT, UPT, UR30, 0x8400, URZ ;  /* 0x000084001e1e7890 */ /* 0x000fe4000fffe0ff */
[----:B------:R-:W-:Y:S02]  /*1a50*/  UIADD3 UR44, UPT, UPT, UR41, -UR40, URZ ;  /* 0x80000028292c7290 */ /* 0x000fe4000fffe0ff */
[----:B------:R-:W-:-:S02]  /*1a60*/  UIADD3 UR29, UPT, UPT, UR4, 0x1, URZ ;  /* 0x00000001041d7890 */ /* 0x000fc4000fffe0ff */
[----:B------:R-:W-:Y:S01]  /*1a70*/  UIADD3 UR43, UPT, UPT, -UR4, URZ, URZ ;  /* 0x000000ff042b7290 */ /* 0x000fe2000fffe1ff */
[----:B-1-34-:R-:W-:-:S11]  /*1a80*/  UMOV UR6, URZ ;  /* 0x000000ff00067c82 */ /* 0x01afd60008000000 */
.L_x_42:
[----:B-1----:R-:W1:Y:S02]  /*1a90*/  S2UR UR4, SR_CgaCtaId ;  /* 0x00000000000479c3 */ /* 0x002e640000008800 */
[----:B-1----:R-:W-:-:S09]  /*1aa0*/  UISETP.NE.AND UP0, UPT, UR4, URZ, UPT ;  /* 0x000000ff0400728c */ /* 0x002fd2000bf05270 */
[----:B------:R-:W-:Y:S05]  /*1ab0*/  BRA.U UP0, `(.L_x_23) ;  /* 0x0000000100287547 */ /* 0x000fea000b800000 */
[----:B------:R-:W-:Y:S02]  /*1ac0*/  LEA R0, R9, UR13, 0x3 ;  /* 0x0000000d09007c11 */ /* 0x000fe4000f8e18ff */
[----:B------:R-:W-:-:S04]  /*1ad0*/  SHF.L.U32 R3, R8, 0x1f, RZ ;  /* 0x0000001f08037819 */ /* 0x000fc800000006ff */
[----:B------:R-:W1:Y:S02]  /*1ae0*/  SYNCS.PHASECHK.TRANS64.TRYWAIT P0, [R0+URZ+0x100], R3 ;  /* 0x00010003000075a7 */ /* 0x000e6400080011ff */
[----:B-1----:R-:W-:Y:S05]  /*1af0*/  @!P0 BRA `(.L_x_24) ;  /* 0x0000008000008947 */ /* 0x002fea0003800000 */
.L_x_149:
[----:B------:R2:W-:Y:S01]  /*1b00*/  SYNCS.ARRIVE.TRANS64.A1T0 RZ, [R0+URZ+0xf0], RZ ;  /* 0x0000f0ff00ff79a7 */ /* 0x0005e200081000ff */
[----:B------:R-:W-:-:S05]  /*1b10*/  VIADD R9, R9, 0x1 ;  /* 0x0000000109097836 */ /* 0x000fca0000000000 */
[----:B------:R-:W-:-:S04]  /*1b20*/  ISETP.NE.AND P0, PT, R9, 0x2, PT ;  /* 0x000000020900780c */ /* 0x000fc80003f05270 */
[----:B-1----:R-:W-:Y:S02]  /*1b30*/  SEL R3, RZ, 0x1, P0 ;  /* 0x00000001ff037807 */ /* 0x002fe40000000000 */
[----:B------:R-:W-:Y:S02]  /*1b40*/  SEL R9, R9, RZ, P0 ;  /* 0x000000ff09097207 */ /* 0x000fe40000000000 */
[----:B------:R-:W-:-:S07]  /*1b50*/  LOP3.LUT R8, R8, R3, RZ, 0x3c, !PT ;  /* 0x0000000308087212 */ /* 0x000fce00078e3cff */
.L_x_23:
[----:B------:R-:W-:Y:S01]  /*1b60*/  ULEA UR4, UR6, UR13, 0x3 ;  /* 0x0000000d06047291 */ /* 0x000fe2000f8e18ff */
[----:B--2---:R-:W-:Y:S01]  /*1b70*/  SHF.L.U32 R0, R12, 0x1f, RZ ;  /* 0x0000001f0c007819 */ /* 0x004fe200000006ff */
[----:B------:R-:W-:Y:S02]  /*1b80*/  UISETP.GE.U32.AND UP0, UPT, UR47, 0x7f, UPT ;  /* 0x0000007f2f00788c */ /* 0x000fe4000bf06070 */
[----:B------:R-:W-:Y:S01]  /*1b90*/  ULEA UR11, UR20, UR46, 0x7 ;  /* 0x0000002e140b7291 */ /* 0x000fe2000f8e38ff */
[----:B------:R-:W-:-:S04]  /*1ba0*/  UMOV UR7, URZ ;  /* 0x000000ff00077c82 */ /* 0x000fc80008000000 */
[----:B------:R1:W2:Y:S01]  /*1bb0*/  SYNCS.PHASECHK.TRANS64.TRYWAIT P0, [UR4+0x20], R0 ;  /* 0x00002000ff0075a7 */ /* 0x0002a20008001104 */
[----:B------:R-:W-:-:S04]  /*1bc0*/  ULEA.HI UR4, UR16, UR16, URZ, 0x1 ;  /* 0x0000001010047291 */ /* 0x000fc8000f8f08ff */
[----:B------:R-:W-:-:S04]  /*1bd0*/  USHF.L.U32 UR4, UR4, 0x7, URZ ;  /* 0x0000000704047899 */ /* 0x000fc800080006ff */
[----:B------:R-:W-:-:S04]  /*1be0*/  ULOP3.LUT UR35, UR4, 0xffffff00, URZ, 0xc0, !UPT ;  /* 0xffffff0004237892 */ /* 0x000fc8000f8ec0ff */
[----:B------:R-:W-:Y:S01]  /*1bf0*/  UIADD3 UR35, UPT, UPT, UR45, UR35, URZ ;  /* 0x000000232d237290 */ /* 0x000fe2000fffe0ff */
[----:B------:R-:W-:Y:S11]  /*1c00*/  BRA.U !UP0, `(.L_x_25) ;  /* 0x0000000108c87547 */ /* 0x000ff6000b800000 */
[----:B------:R-:W-:Y:S01]  /*1c10*/  UMOV UR16, UR43 ;  /* 0x0000002b00107c82 */ /* 0x000fe20008000000 */
[----:B------:R-:W-:Y:S01]  /*1c20*/  UMOV UR4, UR6 ;  /* 0x0000000600047c82 */ /* 0x000fe20008000000 */
[----:B------:R-:W-:-:S05]  /*1c30*/  UMOV UR34, URZ ;  /* 0x000000ff00227c82 */ /* 0x000fca0008000000 */
.L_x_31:
[----:B------:R-:W-:Y:S01]  /*1c40*/  ULEA UR33, UR4, UR13, 0x3 ;  /* 0x0000000d04217291 */ /* 0x000fe2000f8e18ff */
[----:B------:R-:W-:Y:S01]  /*1c50*/  @P3 MOV R2, 0xc000 ;  /* 0x0000c00000023802 */ /* 0x000fe20000000f00 */
[----:B--234-:R-:W-:Y:S10]  /*1c60*/  @P0 BRA `(.L_x_26) ;  /* 0x00000000000c0947 */ /* 0x01cff40003800000 */
[----:B------:R-:W-:-:S04]  /*1c70*/  SHF.L.U32 R3, R12, 0x1f, RZ ;  /* 0x0000001f0c037819 */ /* 0x000fc800000006ff */
[----:B------:R-:W2:Y:S02]  /*1c80*/  SYNCS.PHASECHK.TRANS64.TRYWAIT P0, [UR33+0x20], R3 ;  /* 0x00002003ff0075a7 */ /* 0x000ea40008001121 */
[----:B--2---:R-:W-:Y:S05]  /*1c90*/  @!P0 BRA `(.L_x_27) ;  /* 0x0000007c00ac8947 */ /* 0x004fea0003800000 */
.L_x_26:
[----:B------:R2:W-:Y:S01]  /*1ca0*/  @P3 SYNCS.ARRIVE.TRANS64 RZ, [UR33], R2 ;  /* 0x00000002ffff39a7 */ /* 0x0005e20008000021 */
[----:B------:R-:W-:Y:S02]  /*1cb0*/  ULOP3.LUT UR5, UR21, 0x2, URZ, 0xfc, !UPT ;  /* 0x0000000215057892 */ /* 0x000fe4000f8efcff */
[----:B------:R-:W-:Y:S02]  /*1cc0*/  UIADD3 UR16, UPT, UPT, UR16, 0x1, URZ ;  /* 0x0000000110107890 */ /* 0x000fe4000fffe0ff */
[----:B------:R-:W-:Y:S02]  /*1cd0*/  UISETP.NE.AND UP0, UPT, UR5, 0x2, UPT ;  /* 0x000000020500788c */ /* 0x000fe4000bf05270 */
[----:B------:R-:W-:-:S07]  /*1ce0*/  UISETP.NE.AND UP2, UPT, UR16, 0x1, UPT ;  /* 0x000000011000788c */ /* 0x000fce000bf45270 */
[----:B------:R-:W-:Y:S05]  /*1cf0*/  BRA.U UP0, `(.L_x_28) ;  /* 0x0000000100047547 */ /* 0x000fea000b800000 */
[----:B------:R-:W-:Y:S05]  /*1d00*/  BPT.TRAP 0x1 ;  /* 0x000000040000795c */ /* 0x000fea0000300000 */
.L_x_28:
[----:B------:R-:W-:Y:S04]  /*1d10*/  BSSY.RECONVERGENT B0, `(.L_x_29) ;  /* 0x0000003000007945 */ /* 0x000fe80003800200 */
[----:B------:R-:W-:Y:S05]  /*1d20*/  @!P2 BRA `(.L_x_30) ;  /* 0x000000000004a947 */ /* 0x000fea0003800000 */
[----:B------:R-:W-:Y:S05]  /*1d30*/  BPT.TRAP 0x1 ;  /* 0x000000040000795c */ /* 0x000fea0000300000 */
.L_x_30:
[----:B------:R-:W-:Y:S05]  /*1d40*/  BSYNC.RECONVERGENT B0 ;  /* 0x0000000000007941 */ /* 0x000fea0003800200 */
.L_x_29:
[----:B------:R-:W-:Y:S02]  /*1d50*/  UIADD3 UR5, UPT, UPT, UR4, 0x1, URZ ;  /* 0x0000000104057890 */ /* 0x000fe4000fffe0ff */
[----:B------:R-:W-:Y:S02]  /*1d60*/  USHF.L.U32 UR8, UR4, 0xd, URZ ;  /* 0x0000000d04087899 */ /* 0x000fe400080006ff */
[----:B------:R-:W-:Y:S02]  /*1d70*/  UISETP.NE.AND UP0, UPT, UR5, 0x4, UPT ;  /* 0x000000040500788c */ /* 0x000fe4000bf05270 */
[----:B------:R-:W-:Y:S02]  /*1d80*/  ULOP3.LUT UR32, UR8, UR28, URZ, 0xfc, !UPT ;  /* 0x0000001c08207292 */ /* 0x000fe4000f8efcff */
[----:B------:R-:W-:Y:S02]  /*1d90*/  USEL UR7, URZ, 0x1, UP0 ;  /* 0x00000001ff077887 */ /* 0x000fe40008000000 */
[----:B------:R-:W-:-:S02]  /*1da0*/  USEL UR6, UR5, URZ, UP0 ;  /* 0x000000ff05067287 */ /* 0x000fc40008000000 */
[----:B------:R-:W-:Y:S02]  /*1db0*/  UIADD3 UR14, UP1, UPT, UR26, 0x80, URZ ;  /* 0x000000801a0e7890 */ /* 0x000fe4000ff3e0ff */
[----:B------:R-:W-:Y:S01]  /*1dc0*/  ULEA UR5, UR6, UR13, 0x3 ;  /* 0x0000000d06057291 */ /* 0x000fe2000f8e18ff */
[----:B------:R-:W-:Y:S01]  /*1dd0*/  LOP3.LUT R12, R12, UR7, RZ, 0x3c, !PT ;  /* 0x000000070c0c7c12 */ /* 0x000fe2000f8e3cff */
[----:B------:R-:W-:Y:S02]  /*1de0*/  ULEA UR32, UR32, UR13, 0x1 ;  /* 0x0000000d20207291 */ /* 0x000fe4000f8e08ff */
[----:B------:R-:W-:Y:S01]  /*1df0*/  UIADD3 UR4, UP0, UPT, UR26, 0x180, URZ ;  /* 0x000001801a047890 */ /* 0x000fe2000ff1e0ff */
[----:B-1----:R-:W-:Y:S01]  /*1e00*/  SHF.L.U32 R0, R12, 0x1f, RZ ;  /* 0x0000001f0c007819 */ /* 0x002fe200000006ff */
[----:B------:R-:W-:Y:S02]  /*1e10*/  ULOP3.LUT UR33, UR33, 0xfefffff8, URZ, 0xc0, !UPT ;  /* 0xfefffff821217892 */ /* 0x000fe4000f8ec0ff */
[----:B------:R-:W-:Y:S01]  /*1e20*/  UIADD3.X UR15, UPT, UPT, URZ, UR27, URZ, UP1, !UPT ;  /* 0x0000001bff0f7290 */ /* 0x000fe20008ffe4ff */
[----:B------:R3:W4:Y:S01]  /*1e30*/  SYNCS.PHASECHK.TRANS64.TRYWAIT P0, [UR5+0x20], R0 ;  /* 0x00002000ff0075a7 */ /* 0x0007220008001105 */
[----:B------:R-:W-:-:S02]  /*1e40*/  UIADD3 UR32, UPT, UPT, UR32, 0x8400, URZ ;  /* 0x0000840020207890 */ /* 0x000fc4000fffe0ff */
[----:B------:R-:W-:Y:S02]  /*1e50*/  UPRMT UR7, URZ, 0x5410, UR24 ;  /* 0x00005410ff077896 */ /* 0x000fe40008000018 */
[----:B------:R-:W-:Y:S02]  /*1e60*/  UIADD3 UR8, UPT, UPT, UR13, 0x18400, UR8 ;  /* 0x000184000d087890 */ /* 0x000fe4000fffe008 */
[----:B------:R-:W-:Y:S01]  /*1e70*/  UIADD3.X UR5, UPT, UPT, URZ, UR27, URZ, UP0, !UPT ;  /* 0x0000001bff057290 */ /* 0x000fe200087fe4ff */
[----:B------:R-:W-:Y:S01]  /*1e80*/  UMOV UR18, 0x0 ;  /* 0x0000000000127882 */ /* 0x000fe20000000000 */
[----:B------:R-:W-:Y:S01]  /*1e90*/  UMOV UR19, 0x10000000 ;  /* 0x1000000000137882 */ /* 0x000fe20000000000 */
[----:B------:R-:W-:Y:S01]  /*1ea0*/  UMOV UR10, UR34 ;  /* 0x00000022000a7c82 */ /* 0x000fe20008000000 */
[----:B------:R-:W-:Y:S01]  /*1eb0*/  UMOV UR12, UR36 ;  /* 0x00000024000c7c82 */ /* 0x000fe20008000000 */
[----:B------:R-:W-:Y:S01]  /*1ec0*/  UMOV UR9, UR33 ;  /* 0x0000002100097c82 */ /* 0x000fe20008000000 */
[----:B------:R1:W-:Y:S03]  /*1ed0*/  UTMALDG.3D.MULTICAST.2CTA [UR32], [UR14], UR7, desc[UR18] ;  /* 0x000012200e0073b4 */ /* 0x0003e60008211807 */
[----:B------:R2:W-:Y:S01]  /*1ee0*/  UTMALDG.3D.2CTA [UR8], [UR4], desc[UR18] ;  /* 0x00001208040075b4 */ /* 0x0005e20008211000 */
[----:B-1----:R-:W-:Y:S01]  /*1ef0*/  UIADD3 UR34, UPT, UPT, UR34, 0x40, URZ ;  /* 0x0000004022227890 */ /* 0x002fe2000fffe0ff */
[----:B------:R-:W-:Y:S01]  /*1f00*/  UMOV UR7, UR29 ;  /* 0x0000001d00077c82 */ /* 0x000fe20008000000 */
[----:B--2---:R-:W-:Y:S01]  /*1f10*/  UMOV UR4, UR6 ;  /* 0x0000000600047c82 */ /* 0x004fe20008000000 */
[----:B------:R-:W-:Y:S09]  /*1f20*/  BRA.U UP2, `(.L_x_31) ;  /* 0xfffffffd02447547 */ /* 0x000ff2000b83ffff */
.L_x_25:
[----:B------:R-:W-:Y:S01]  /*1f30*/  ULEA UR4, UR6, UR13, 0x3 ;  /* 0x0000000d06047291 */ /* 0x000fe2000f8e18ff */
[----:B-1-3--:R-:W-:Y:S01]  /*1f40*/  SHF.L.U32 R0, R12, 0x1f, RZ ;  /* 0x0000001f0c007819 */ /* 0x00afe200000006ff */
[----:B------:R-:W-:Y:S01]  /*1f50*/  @!P1 SYNCS.ARRIVE.TRANS64.A1T0 RZ, [UR13+0x88], RZ ;  /* 0x000088ffffff99a7 */ /* 0x000fe2000810000d */
[----:B------:R-:W-:-:S06]  /*1f60*/  UISETP.GT.AND UP0, UPT, UR41, UR40, UPT ;  /* 0x000000282900728c */ /* 0x000fcc000bf04270 */
[----:B--2-4-:R1:W2:Y:S03]  /*1f70*/  SYNCS.PHASECHK.TRANS64.TRYWAIT P0, [UR4+0x20], R0 ;  /* 0x00002000ff0075a7 */ /* 0x0142a60008001104 */
[----:B------:R-:W-:Y:S05]  /*1f80*/  BRA.U !UP0, `(.L_x_32) ;  /* 0x0000000108c07547 */ /* 0x000fea000b800000 */
[----:B------:R-:W-:Y:S01]  /*1f90*/  UIADD3 UR25, UPT, UPT, UR44, UR7, URZ ;  /* 0x000000072c197290 */ /* 0x000fe2000fffe0ff */
[----:B------:R-:W-:-:S11]  /*1fa0*/  UMOV UR4, UR6 ;  /* 0x0000000600047c82 */ /* 0x000fd60008000000 */
.L_x_38:
[----:B------:R-:W-:Y:S01]  /*1fb0*/  ULEA UR17, UR4, UR13, 0x3 ;  /* 0x0000000d04117291 */ /* 0x000fe2000f8e18ff */
[----:B--2---:R-:W-:Y:S01]  /*1fc0*/  @P3 MOV R2, 0xc000 ;  /* 0x0000c00000023802 */ /* 0x004fe20000000f00 */
[----:B--2-4-:R-:W-:Y:S10]  /*1fd0*/  @P0 BRA `(.L_x_33) ;  /* 0x00000000000c0947 */ /* 0x014ff40003800000 */
[----:B------:R-:W-:-:S04]  /*1fe0*/  SHF.L.U32 R3, R12, 0x1f, RZ ;  /* 0x0000001f0c037819 */ /* 0x000fc800000006ff */
[----:B------:R-:W2:Y:S02]  /*1ff0*/  SYNCS.PHASECHK.TRANS64.TRYWAIT P0, [UR17+0x20], R3 ;  /* 0x00002003ff0075a7 */ /* 0x000ea40008001111 */
[----:B--2---:R-:W-:Y:S05]  /*2000*/  @!P0 BRA `(.L_x_34) ;  /* 0x0000007800e88947 */ /* 0x004fea0003800000 */
.L_x_33:
[----:B------:R2:W-:Y:S01]  /*2010*/  @P3 SYNCS.ARRIVE.TRANS64 RZ, [UR17], R2 ;  /* 0x00000002ffff39a7 */ /* 0x0005e20008000011 */
[----:B------:R-:W-:-:S04]  /*2020*/  ULOP3.LUT UR5, UR21, 0x2, URZ, 0xfc, !UPT ;  /* 0x0000000215057892 */ /* 0x000fc8000f8efcff */
[----:B------:R-:W-:-:S09]  /*2030*/  UISETP.NE.AND UP0, UPT, UR5, 0x2, UPT ;  /* 0x000000020500788c */ /* 0x000fd2000bf05270 */
[----:B------:R-:W-:Y:S05]  /*2040*/  BRA.U UP0, `(.L_x_35) ;  /* 0x0000000100047547 */ /* 0x000fea000b800000 */
[----:B------:R-:W-:Y:S05]  /*2050*/  BPT.TRAP 0x1 ;  /* 0x000000040000795c */ /* 0x000fea0000300000 */
.L_x_35:
[----:B------:R-:W-:Y:S04]  /*2060*/  BSSY.RECONVERGENT B0, `(.L_x_36) ;  /* 0x0000003000007945 */ /* 0x000fe80003800200 */
[----:B------:R-:W-:Y:S05]  /*2070*/  @!P2 BRA `(.L_x_37) ;  /* 0x000000000004a947 */ /* 0x000fea0003800000 */
[----:B------:R-:W-:Y:S05]  /*2080*/  BPT.TRAP 0x1 ;  /* 0x000000040000795c */ /* 0x000fea0000300000 */
.L_x_37:
[----:B------:R-:W-:Y:S05]  /*2090*/  BSYNC.RECONVERGENT B0 ;  /* 0x0000000000007941 */ /* 0x000fea0003800200 */
.L_x_36:
[----:B------:R-:W-:Y:S02]  /*20a0*/  UIADD3 UR5, UPT, UPT, UR4, 0x1, URZ ;  /* 0x0000000104057890 */ /* 0x000fe4000fffe0ff */
[----:B------:R-:W-:Y:S02]  /*20b0*/  UIADD3 UR14, UP1, UPT, UR26, 0x80, URZ ;  /* 0x000000801a0e7890 */ /* 0x000fe4000ff3e0ff */
[----:B------:R-:W-:Y:S02]  /*20c0*/  UISETP.NE.AND UP0, UPT, UR5, 0x4, UPT ;  /* 0x000000040500788c */ /* 0x000fe4000bf05270 */
[----:B------:R-:W-:Y:S02]  /*20d0*/  ULEA UR16, UR4, UR30, 0xe ;  /* 0x0000001e04107291 */ /* 0x000fe4000f8e70ff */
[----:B------:R-:W-:Y:S02]  /*20e0*/  USEL UR8, URZ, 0x1, UP0 ;  /* 0x00000001ff087887 */ /* 0x000fe40008000000 */
[----:B------:R-:W-:-:S02]  /*20f0*/  USEL UR6, UR5, URZ, UP0 ;  /* 0x000000ff05067287 */ /* 0x000fc40008000000 */
[----:B------:R-:W-:Y:S02]  /*2100*/  UIADD3 UR22, UP0, UPT, UR26, 0x180, URZ ;  /* 0x000001801a167890 */ /* 0x000fe4000ff1e0ff */
[----:B------:R-:W-:Y:S01]  /*2110*/  LOP3.LUT R12, R12, UR8, RZ, 0x3c, !PT ;  /* 0x000000080c0c7c12 */ /* 0x000fe2000f8e3cff */
[----:B------:R-:W-:Y:S02]  /*2120*/  ULEA UR8, UR4, UR13, 0xd ;  /* 0x0000000d04087291 */ /* 0x000fe4000f8e68ff */
[----:B------:R-:W-:Y:S01]  /*2130*/  ULEA UR5, UR6, UR13, 0x3 ;  /* 0x0000000d06057291 */ /* 0x000fe2000f8e18ff */
[----:B-1----:R-:W-:Y:S01]  /*2140*/  SHF.L.U32 R0, R12, 0x1f, RZ ;  /* 0x0000001f0c007819 */ /* 0x002fe200000006ff */
[----:B------:R-:W-:Y:S02]  /*2150*/  USHF.L.U32 UR18, UR7, 0x6, URZ ;  /* 0x0000000607127899 */ /* 0x000fe400080006ff */
[----:B------:R-:W-:Y:S02]  /*2160*/  ULOP3.LUT UR17, UR17, 0xfefffff8, URZ, 0xc0, !UPT ;  /* 0xfefffff811117892 */ /* 0x000fe4000f8ec0ff */
[----:B------:R-:W-:-:S02]  /*2170*/  UIADD3.X UR15, UPT, UPT, URZ, UR27, URZ, UP1, !UPT ;  /* 0x0000001bff0f7290 */ /* 0x000fc40008ffe4ff */
[----:B------:R-:W-:Y:S01]  /*2180*/  UPRMT UR4, URZ, 0x5410, UR24 ;  /* 0x00005410ff047896 */ /* 0x000fe20008000018 */
[----:B------:R3:W4:Y:S01]  /*2190*/  SYNCS.PHASECHK.TRANS64.TRYWAIT P0, [UR5+0x20], R0 ;  /* 0x00002000ff0075a7 */ /* 0x0007220008001105 */
[----:B------:R-:W-:Y:S02]  /*21a0*/  UIADD3 UR8, UPT, UPT, UR8, 0x18400, URZ ;  /* 0x0001840008087890 */ /* 0x000fe4000fffe0ff */
[----:B------:R-:W-:Y:S01]  /*21b0*/  UIADD3.X UR23, UPT, UPT, URZ, UR27, URZ, UP0, !UPT ;  /* 0x0000001bff177290 */ /* 0x000fe200087fe4ff */
[----:B------:R-:W-:Y:S01]  /*21c0*/  UMOV UR32, 0x0 ;  /* 0x0000000000207882 */ /* 0x000fe20000000000 */
[----:B------:R-:W-:Y:S01]  /*21d0*/  UMOV UR33, 0x10000000 ;  /* 0x1000000000217882 */ /* 0x000fe20000000000 */
[----:B------:R-:W-:Y:S01]  /*21e0*/  UMOV UR19, UR35 ;  /* 0x0000002300137c82 */ /* 0x000fe20008000000 */
[----:B------:R-:W-:Y:S01]  /*21f0*/  UMOV UR20, UR36 ;  /* 0x0000002400147c82 */ /* 0x000fe20008000000 */
[----:B------:R-:W-:Y:S01]  /*2200*/  UMOV UR12, UR36 ;  /* 0x00000024000c7c82 */ /* 0x000fe20008000000 */
[----:B------:R-:W-:Y:S01]  /*2210*/  UMOV UR9, UR17 ;  /* 0x0000001100097c82 */ /* 0x000fe20008000000 */
[----:B------:R-:W-:Y:S01]  /*2220*/  UMOV UR10, UR18 ;  /* 0x00000012000a7c82 */ /* 0x000fe20008000000 */
[----:B------:R1:W-:Y:S01]  /*2230*/  UTMALDG.3D.MULTICAST.2CTA [UR16], [UR14], UR4, desc[UR32] ;  /* 0x000020100e0073b4 */ /* 0x0003e20008211804 */
[----:B------:R-:W-:-:S04]  /*2240*/  UIADD3 UR7, UPT, UPT, UR7, 0x1, URZ ;  /* 0x0000000107077890 */ /* 0x000fc8000fffe0ff */
[----:B------:R-:W-:Y:S01]  /*2250*/  UISETP.NE.AND UP0, UPT, UR7, UR25, UPT ;  /* 0x000000190700728c */ /* 0x000fe2000bf05270 */
[----:B------:R3:W-:Y:S01]  /*2260*/  UTMALDG.3D.2CTA [UR8], [UR22], desc[UR32] ;  /* 0x00002008160075b4 */ /* 0x0007e20008211000 */
[----:B-1----:R-:W-:-:S07]  /*2270*/  UMOV UR4, UR6 ;  /* 0x0000000600047c82 */ /* 0x002fce0008000000 */
[----:B---3--:R-:W-:Y:S05]  /*2280*/  BRA.U UP0, `(.L_x_38) ;  /* 0xfffffffd00487547 */ /* 0x008fea000b83ffff */
.L_x_32:
[C---:B------:R-:W-:Y:S01]  /*2290*/  LEA R3, R11.reuse, UR13, 0x3 ;  /* 0x0000000d0b037c11 */ /* 0x040fe2000f8e18ff */
[----:B------:R-:W-:Y:S01]  /*22a0*/  NOP ;  /* 0x0000000000007918 */ /* 0x000fe20000000000 */
[----:B-1----:R-:W-:Y:S02]  /*22b0*/  SHF.L.U32 R0, R10, 0x1f, RZ ;  /* 0x0000001f0a007819 */ /* 0x002fe400000006ff */
[----:B------:R-:W-:Y:S02]  /*22c0*/  LEA R5, R11, UR13, 0x4 ;  /* 0x0000000d0b057c11 */ /* 0x000fe4000f8e20ff */
[----:B--2-4-:R-:W1:Y:S02]  /*22d0*/  SYNCS.PHASECHK.TRANS64.TRYWAIT P0, [R3+URZ+0x90], R0 ;  /* 0x00009000030075a7 */ /* 0x014e6400080011ff */
[----:B-1----:R-:W-:Y:S05]  /*22e0*/  @!P0 BRA `(.L_x_39) ;  /* 0x0000007800488947 */ /* 0x002fea0003800000 */
.L_x_152:
[----:B------:R-:W2:Y:S01]  /*22f0*/  LDS.128 R4, [R5+0x120] ;  /* 0x0001200005047984 */ /* 0x000ea20000000c00 */
[----:B------:R-:W-:Y:S01]  /*2300*/  UISETP.GE.AND UP0, UPT, UR42, 0x1, UPT ;  /* 0x000000012a00788c */ /* 0x000fe2000bf06270 */
[----:B------:R-:W-:Y:S01]  /*2310*/  @!PT LDS RZ, [RZ] ;  /* 0x00000000fffff984 */ /* 0x000fe20000000800 */
[----:B------:R-:W-:Y:S01]  /*2320*/  @!PT LDS RZ, [RZ] ;  /* 0x00000000fffff984 */ /* 0x000fe20000000800 */
[----:B------:R-:W-:Y:S01]  /*2330*/  @!PT LDS RZ, [RZ] ;  /* 0x00000000fffff984 */ /* 0x000fe20000000800 */
[----:B------:R-:W-:Y:S01]  /*2340*/  @!PT LDS RZ, [RZ] ;  /* 0x00000000fffff984 */ /* 0x000fe20000000800 */
[----:B------:R3:W-:Y:S06]  /*2350*/  MEMBAR.ALL.CTA ;  /* 0x0000000000007992 */ /* 0x0007ec0000008000 */
[----:B---3--:R-:W3:Y:S01]  /*2360*/  FENCE.VIEW.ASYNC.S ;  /* 0x00000000000073c6 */ /* 0x008ee20000000000 */
[----:B--2---:R-:W-:-:S13]  /*2370*/  LOP3.LUT P0, RZ, R6, 0x1, RZ, 0xc0, !PT ;  /* 0x0000000106ff7812 */ /* 0x004fda000780c0ff */
[----:B---3--:R-:W-:Y:S01]  /*2380*/  VOTEU.ANY UP1, P0 ;  /* 0x0000000000ff7886 */ /* 0x008fe20000020100 */
[----:B------:R-:W-:-:S13]  /*2390*/  PLOP3.LUT P0, PT, PT, PT, UP1, 0x80, 0x8 ;  /* 0x000000000008781c */ /* 0x000fda0003f0f018 */
[----:B-1----:R-:W-:Y:S02]  /*23a0*/  @P0 LOP3.LUT R0, R5, 0xffff, RZ, 0xc0, !PT ;  /* 0x0000ffff05000812 */ /* 0x002fe400078ec0ff */
[----:B------:R-:W-:Y:S02]  /*23b0*/  @P0 MOV R2, R4 ;  /* 0x0000000400020202 */ /* 0x000fe40000000f00 */
[----:B------:R-:W-:Y:S01]  /*23c0*/  @P0 R2UR UR5, R0 ;  /* 0x00000000000502ca */ /* 0x000fe200000e0000 */
[----:B------:R-:W-:Y:S01]  /*23d0*/  VIADD R0, R3, 0xa0 ;  /* 0x000000a003007836 */ /* 0x000fe20000000000 */
[----:B------:R-:W-:Y:S02]  /*23e0*/  @P0 SHF.R.U32.HI R4, RZ, 0x10, R5 ;  /* 0x00000010ff040819 */ /* 0x000fe40000011605 */
[----:B------:R-:W-:Y:S02]  /*23f0*/  @P0 R2UR UR7, R2 ;  /* 0x00000000020702ca */ /* 0x000fe400000e0000 */
[----:B------:R-:W-:-:S02]  /*2400*/  PRMT R0, RZ, 0x654, R0 ;  /* 0x00000654ff007816 */ /* 0x000fc40000000000 */
[----:B------:R-:W-:Y:S02]  /*2410*/  @P0 R2UR UR4, R4 ;  /* 0x00000000040402ca */ /* 0x000fe400000e0000 */
[----:B------:R1:W-:Y:S03]  /*2420*/  SYNCS.ARRIVE.TRANS64.RED.A1T0 RZ, [R0+URZ], RZ ;  /* 0x000000ff00ff79a7 */ /* 0x0003e600081004ff */
[----:B------:R-:W-:-:S04]  /*2430*/  @UP1 UMOV UR31, UR5 ;  /* 0x00000005001f1c82 */ /* 0x000fc80008000000 */
[----:B------:R-:W-:-:S04]  /*2440*/  @UP1 UMOV UR37, UR7 ;  /* 0x0000000700251c82 */ /* 0x000fc80008000000 */
[----:B------:R-:W-:Y:S01]  /*2450*/  @UP1 UMOV UR36, UR4 ;  /* 0x0000000400241c82 */ /* 0x000fe20008000000 */
[----:B------:R-:W-:Y:S05]  /*2460*/  BRA.U !UP0, `(.L_x_40) ;  /* 0x0000000108d47547 */ /* 0x000fea000b800000 */
[----:B------:R-:W2:Y:S01]  /*2470*/  LDCU.128 UR16, c[0x0][0xb10] ;  /* 0x00016200ff1077ac */ /* 0x000ea20008000c00 */
[----:B------:R-:W3:Y:S01]  /*2480*/  LDCU UR12, c[0x0][0xb20] ;  /* 0x00016400ff0c77ac */ /* 0x000ee20008000800 */
[----:B------:R-:W4:Y:S01]  /*2490*/  LDCU UR20, c[0x0][0xb0c] ;  /* 0x00016180ff1477ac */ /* 0x000f220008000800 */
[----:B------:R-:W1:Y:S01]  /*24a0*/  LDCU.64 UR8, c[0x0][0xb28] ;  /* 0x00016500ff0877ac */ /* 0x000e620008000a00 */
[----:B------:R-:W-:Y:S02]  /*24b0*/  UISETP.NE.AND UP3, UPT, UR42, 0x1, UPT ;  /* 0x000000012a00788c */ /* 0x000fe4000bf65270 */
[----:B--2---:R-:W-:Y:S02]  /*24c0*/  UIMAD.WIDE.U32 UR10, UR38, UR19, URZ ;  /* 0x00000013260a72a5 */ /* 0x004fe4000f8e00ff */
[----:B------:R-:W-:Y:S02]  /*24d0*/  UIMAD.WIDE.U32 UR4, UR39, UR16, URZ ;  /* 0x00000010270472a5 */ /* 0x000fe4000f8e00ff */
[----:B------:R-:W-:-:S02]  /*24e0*/  UISETP.NE.AND UP0, UPT, UR18, 0x1, UPT ;  /* 0x000000011200788c */ /* 0x000fc4000bf05270 */
[----:B------:R-:W-:Y:S01]  /*24f0*/  UIMAD.WIDE.U32 UR22, UR31, UR19, URZ ;  /* 0x000000131f1672a5 */ /* 0x000fe2000f8e00ff */
[----:B------:R-:W-:Y:S02]  /*2500*/  UMOV UR10, UR11 ;  /* 0x0000000b000a7c82 */ /* 0x000fe40008000000 */
[----:B------:R-:W-:Y:S01]  /*2510*/  UMOV UR4, UR5 ;  /* 0x0000000500047c82 */ /* 0x000fe20008000000 */
[----:B---3--:R-:W-:Y:S02]  /*2520*/  USHF.R.U32.HI UR10, URZ, UR12, UR10 ;  /* 0x0000000cff0a7299 */ /* 0x008fe4000801160a */
[----:B----4-:R-:W-:Y:S02]  /*2530*/  UISETP.NE.AND UP2, UPT, UR20, 0x1, UPT ;  /* 0x000000011400788c */ /* 0x010fe4000bf45270 */
[----:B------:R-:W-:Y:S02]  /*2540*/  USHF.R.U32.HI UR4, URZ, UR17, UR4 ;  /* 0x00000011ff047299 */ /* 0x000fe40008011604 */
[----:B------:R-:W-:-:S02]  /*2550*/  USEL UR5, UR38, UR10, !UP0 ;  /* 0x0000000a26057287 */ /* 0x000fc4000c000000 */
[----:B------:R-:W-:Y:S02]  /*2560*/  USEL UR7, UR39, UR4, !UP2 ;  /* 0x0000000427077287 */ /* 0x000fe4000d000000 */
[----:B-1----:R-:W-:Y:S01]  /*2570*/  UIMAD.WIDE.U32 UR10, UR5, UR8, URZ ;  /* 0x00000008050a72a5 */ /* 0x002fe2000f8e00ff */
[----:B------:R-:W-:Y:S01]  /*2580*/  UMOV UR4, UR23 ;  /* 0x0000001700047c82 */ /* 0x000fe20008000000 */
[----:B------:R-:W-:Y:S02]  /*2590*/  UIMAD.WIDE.U32 UR14, UR37, UR16, URZ ;  /* 0x00000010250e72a5 */ /* 0x000fe4000f8e00ff */
[----:B------:R-:W-:-:S03]  /*25a0*/  UIMAD.WIDE.U32 UR22, UR7, UR8, URZ ;  /* 0x00000008071672a5 */ /* 0x000fc6000f8e00ff */
[----:B------:R-:W-:Y:S01]  /*25b0*/  UMOV UR10, UR11 ;  /* 0x0000000b000a7c82 */ /* 0x000fe20008000000 */
[----:B------:R-:W-:Y:S02]  /*25c0*/  USHF.R.U32.HI UR4, URZ, UR12, UR4 ;  /* 0x0000000cff047299 */ /* 0x000fe40008011604 */
[----:B------:R-:W-:Y:S01]  /*25d0*/  @UP3 USHF.R.U32.HI UR5, URZ, UR9, UR10 ;  /* 0x00000009ff053299 */ /* 0x000fe2000801160a */
[----:B------:R-:W-:Y:S01]  /*25e0*/  UMOV UR14, UR15 ;  /* 0x0000000f000e7c82 */ /* 0x000fe20008000000 */
[----:B------:R-:W-:Y:S01]  /*25f0*/  UMOV UR22, UR23 ;  /* 0x0000001700167c82 */ /* 0x000fe20008000000 */
[----:B------:R-:W-:Y:S02]  /*2600*/  USHF.R.U32.HI UR17, URZ, UR17, UR14 ;  /* 0x00000011ff117299 */ /* 0x000fe4000801160e */
[----:B------:R-:W-:Y:S02]  /*2610*/  USEL UR4, UR31, UR4, !UP0 ;  /* 0x000000041f047287 */ /* 0x000fe4000c000000 */
[----:B------:R-:W-:-:S02]  /*2620*/  @UP3 USHF.R.U32.HI UR7, URZ, UR9, UR22 ;  /* 0x00000009ff073299 */ /* 0x000fc40008011616 */
[----:B------:R-:W-:Y:S02]  /*2630*/  UIMAD UR10, UR42, UR5, URZ ;  /* 0x000000052a0a72a4 */ /* 0x000fe4000f8e02ff */
[----:B------:R-:W-:Y:S02]  /*2640*/  USEL UR5, UR37, UR17, !UP2 ;  /* 0x0000001125057287 */ /* 0x000fe4000d000000 */
[----:B------:R-:W-:Y:S02]  /*2650*/  UIMAD UR12, UR42, UR7, URZ ;  /* 0x000000072a0c72a4 */ /* 0x000fe4000f8e02ff */
[----:B------:R-:W-:Y:S02]  /*2660*/  UISETP.GE.AND UP0, UPT, UR4, UR10, UPT ;  /* 0x0000000a0400728c */ /* 0x000fe4000bf06270 */
[----:B------:R-:W-:Y:S02]  /*2670*/  UIMAD.WIDE.U32 UR10, UR4, UR8, URZ ;  /* 0x00000008040a72a5 */ /* 0x000fe4000f8e00ff */
[----:B------:R-:W-:-:S02]  /*2680*/  UISETP.GE.OR UP0, UPT, UR5, UR12, UP0 ;  /* 0x0000000c0500728c */ /* 0x000fc40008706670 */
[----:B------:R-:W-:Y:S02]  /*2690*/  UIMAD.WIDE.U32 UR14, UR5, UR8, URZ ;  /* 0x00000008050e72a5 */ /* 0x000fe4000f8e00ff */
[----:B------:R-:W-:Y:S01]  /*26a0*/  UIADD3 UR12, UPT, UPT, -UR5, URZ, URZ ;  /* 0x000000ff050c7290 */ /* 0x000fe2000fffe1ff */
[----:B------:R-:W-:Y:S01]  /*26b0*/  UMOV UR10, UR11 ;  /* 0x0000000b000a7c82 */ /* 0x000fe20008000000 */
[----:B------:R-:W-:Y:S02]  /*26c0*/  UIADD3 UR11, UPT, UPT, -UR4, URZ, URZ ;  /* 0x000000ff040b7290 */ /* 0x000fe4000fffe1ff */
[----:B------:R-:W-:-:S03]  /*26d0*/  USHF.R.U32.HI UR10, URZ, UR9, UR10 ;  /* 0x00000009ff0a7299 */ /* 0x000fc6000801160a */
[----:B------:R-:W-:Y:S01]  /*26e0*/  @!UP0 UMOV UR8, UR15 ;  /* 0x0000000f00088c82 */ /* 0x000fe20008000000 */
[----:B------:R-:W-:Y:S02]  /*26f0*/  UIMAD UR11, UR18, UR11, UR31 ;  /* 0x0000000b120b72a4 */ /* 0x000fe4000f8e021f */
[----:B------:R-:W-:Y:S02]  /*2700*/  USEL UR10, UR4, UR10, !UP3 ;  /* 0x0000000a040a7287 */ /* 0x000fe4000d800000 */
[----:B------:R-:W-:Y:S02]  /*2710*/  @!UP0 USHF.R.U32.HI UR8, URZ, UR9, UR8 ;  /* 0x00000009ff088299 */ /* 0x000fe40008011608 */
[----:B------:R-:W-:Y:S02]  /*2720*/  UIADD3 UR9, UPT, UPT, -UR10, URZ, URZ ;  /* 0x000000ff0a097290 */ /* 0x000fe4000fffe1ff */
[----:B------:R-:W-:Y:S02]  /*2730*/  @!UP0 USEL UR8, UR5, UR8, !UP3 ;  /* 0x0000000805088287 */ /* 0x000fe4000d800000 */
[----:B------:R-:W-:-:S02]  /*2740*/  UIMAD UR9, UR42, UR9, UR4 ;  /* 0x000000092a0972a4 */ /* 0x000fc4000f8e0204 */
[----:B------:R-:W-:Y:S02]  /*2750*/  @!UP0 UIADD3 UR10, UPT, UPT, UR10, -UR8, URZ ;  /* 0x800000080a0a8290 */ /* 0x000fe4000fffe0ff */
[----:B------:R-:W-:Y:S02]  /*2760*/  @!UP0 UIMAD UR8, UR9, UR7, UR8 ;  /* 0x00000007090882a4 */ /* 0x000fe4000f8e0208 */
[----:B------:R-:W-:Y:S02]  /*2770*/  @!UP0 UIMAD UR4, UR42, UR10, UR5 ;  /* 0x0000000a2a0482a4 */ /* 0x000fe4000f8e0205 */
[----:B------:R-:W-:Y:S02]  /*2780*/  UIMAD UR7, UR20, UR12, UR37 ;  /* 0x0000000c140772a4 */ /* 0x000fe4000f8e0225 */
[----:B------:R-:W-:Y:S01]  /*2790*/  UIMAD UR31, UR4, UR18, UR11 ;  /* 0x00000012041f72a4 */ /* 0x000fe2000f8e020b */
[----:B------:R-:W-:Y:S02]  /*27a0*/  @!UP0 UMOV UR5, UR8 ;  /* 0x0000000800058c82 */ /* 0x000fe40008000000 */
[----:B------:R-:W-:-:S12]  /*27b0*/  UIMAD UR37, UR5, UR20, UR7 ;  /* 0x00000014052572a4 */ /* 0x000fd8000f8e0207 */
.L_x_40:
[----:B------:R-:W2:Y:S02]  /*27c0*/  LDCU UR4, c[0x0][0xb30] ;  /* 0x00016600ff0477ac */ /* 0x000ea40008000800 */
[----:B--2---:R-:W-:-:S09]  /*27d0*/  UISETP.NE.AND UP0, UPT, UR4, 0x1, UPT ;  /* 0x000000010400788c */ /* 0x004fd2000bf05270 */
[----:B------:R-:W-:Y:S05]  /*27e0*/  BRA.U UP0, `(.L_x_41) ;  /* 0x0000000100447547 */ /* 0x000fea000b800000 */
[----:B------:R-:W2:Y:S01]  /*27f0*/  LDCU.128 UR16, c[0x0][0xb10] ;  /* 0x00016200ff1077ac */ /* 0x000ea20008000c00 */
[----:B------:R-:W3:Y:S01]  /*2800*/  LDCU UR10, c[0x0][0xb0c] ;  /* 0x00016180ff0a77ac */ /* 0x000ee20008000800 */
[----:B------:R-:W4:Y:S01]  /*2810*/  LDCU UR7, c[0x0][0xb20] ;  /* 0x00016400ff0777ac */ /* 0x000f220008000800 */
[----:B--2---:R-:W-:Y:S02]  /*2820*/  UIMAD.WIDE.U32 UR8, UR37, UR16, URZ ;  /* 0x00000010250872a5 */ /* 0x004fe4000f8e00ff */
[----:B------:R-:W-:Y:S02]  /*2830*/  UIMAD.WIDE.U32 UR4, UR31, UR19, URZ ;  /* 0x000000131f0472a5 */ /* 0x000fe4000f8e00ff */
[----:B---3--:R-:W-:Y:S02]  /*2840*/  UISETP.NE.AND UP2, UPT, UR10, 0x1, UPT ;  /* 0x000000010a00788c */ /* 0x008fe4000bf45270 */
[----:B------:R-:W-:Y:S01]  /*2850*/  UISETP.NE.AND UP0, UPT, UR18, 0x1, UPT ;  /* 0x000000011200788c */ /* 0x000fe2000bf05270 */
[----:B------:R-:W-:-:S02]  /*2860*/  UMOV UR8, UR9 ;  /* 0x0000000900087c82 */ /* 0x000fc40008000000 */
[----:B------:R-:W-:Y:S01]  /*2870*/  UMOV UR4, UR5 ;  /* 0x0000000500047c82 */ /* 0x000fe20008000000 */
[----:B------:R-:W-:Y:S02]  /*2880*/  USHF.R.U32.HI UR17, URZ, UR17, UR8 ;  /* 0x00000011ff117299 */ /* 0x000fe40008011608 */
[----:B----4-:R-:W-:Y:S02]  /*2890*/  USHF.R.U32.HI UR4, URZ, UR7, UR4 ;  /* 0x00000007ff047299 */ /* 0x010fe40008011604 */
[----:B------:R-:W-:Y:S02]  /*28a0*/  USEL UR5, UR37, UR17, !UP2 ;  /* 0x0000001125057287 */ /* 0x000fe4000d000000 */
[----:B------:R-:W-:-:S04]  /*28b0*/  USEL UR4, UR31, UR4, !UP0 ;  /* 0x000000041f047287 */ /* 0x000fc8000c000000 */
[----:B------:R-:W-:Y:S02]  /*28c0*/  UIADD3 UR7, UPT, UPT, UR5, -UR4, URZ ;  /* 0x8000000405077290 */ /* 0x000fe4000fffe0ff */
[----:B------:R-:W-:Y:S02]  /*28d0*/  UIADD3 UR4, UPT, UPT, -UR5, UR4, URZ ;  /* 0x0000000405047290 */ /* 0x000fe4000fffe1ff */
[----:B------:R-:W-:Y:S02]  /*28e0*/  UIMAD UR31, UR7, UR18, UR31 ;  /* 0x00000012071f72a4 */ /* 0x000fe4000f8e021f */
[----:B------:R-:W-:-:S12]  /*28f0*/  UIMAD UR37, UR4, UR10, UR37 ;  /* 0x0000000a042572a4 */ /* 0x000fd8000f8e0225 */
.L_x_41:
[----:B------:R-:W-:Y:S01]  /*2900*/  VIADD R11, R11, 0x1 ;  /* 0x000000010b0b7836 */ /* 0x000fe20000000000 */
[----:B------:R-:W-:Y:S02]  /*2910*/  R2UR UR5, R83 ;  /* 0x00000000530572ca */ /* 0x000fe400000e0000 */
[----:B------:R-:W-:Y:S02]  /*2920*/  R2UR UR4, R82 ;  /* 0x00000000520472ca */ /* 0x000fe400000e0000 */
[C---:B------:R-:W-:Y:S02]  /*2930*/  ISETP.NE.AND P0, PT, R11.reuse, 0x2, PT ;  /* 0x000000020b00780c */ /* 0x040fe40003f05270 */
[----:B------:R-:W-:Y:S02]  /*2940*/  PLOP3.LUT P1, PT, PT, PT, PT, 0x80, 0x8 ;  /* 0x000000000008781c */ /* 0x000fe40003f2f070 */
[----:B------:R-:W-:Y:S02]  /*2950*/  SEL R3, RZ, 0x1, P0 ;  /* 0x00000001ff037807 */ /* 0x000fe40000000000 */
[----:B------:R-:W-:-:S02]  /*2960*/  SEL R11, R11, RZ, P0 ;  /* 0x000000ff0b0b7207 */ /* 0x000fc40000000000 */
[----:B------:R-:W-:Y:S01]  /*2970*/  LOP3.LUT R10, R10, R3, RZ, 0x3c, !PT ;  /* 0x000000030a0a7212 */ /* 0x000fe200078e3cff */
[----:B------:R-:W-:Y:S02]  /*2980*/  UIADD3 UR16, UPT, UPT, UR37, UR5, URZ ;  /* 0x0000000525107290 */ /* 0x000fe4000fffe0ff */
[----:B------:R-:W-:Y:S01]  /*2990*/  UIADD3 UR20, UPT, UPT, UR31, UR4, URZ ;  /* 0x000000041f147290 */ /* 0x000fe2000fffe0ff */
[----:B------:R-:W-:Y:S11]  /*29a0*/  BRA.U UP1, `(.L_x_42) ;  /* 0xfffffff101387547 */ /* 0x000ff6000b83ffff */
[----:B------:R-:W-:Y:S01]  /*29b0*/  UIADD3 UR13, UPT, UPT, UR13, 0x20, URZ ;  /* 0x000000200d0d7890 */ /* 0x000fe2000fffe0ff */
[----:B------:R-:W-:-:S03]  /*29c0*/  SHF.L.U32 R3, R12, 0x1f, RZ ;  /* 0x0000001f0c037819 */ /* 0x000fc600000006ff */
[----:B------:R-:W-:-:S09]  /*29d0*/  ULEA UR4, UR6, UR13, 0x3 ;  /* 0x0000000d06047291 */ /* 0x000fd2000f8e18ff */
[----:B------:R-:W2:Y:S02]  /*29e0*/  SYNCS.PHASECHK.TRANS64.TRYWAIT P0, [UR4], R3 ;  /* 0x00000003ff0075a7 */ /* 0x000ea40008001104 */
[----:B--2---:R-:W-:Y:S05]  /*29f0*/  @!P0 BRA `(.L_x_43) ;  /* 0x0000007000988947 */ /* 0x004fea0003800000 */
.L_x_154:
[----:B------:R-:W-:-:S04]  /*2a00*/  UIADD3 UR4, UPT, UPT, UR6, 0x1, URZ ;  /* 0x0000000106047890 */ /* 0x000fc8000fffe0ff */
[----:B------:R-:W-:-:S04]  /*2a10*/  UISETP.NE.AND UP0, UPT, UR4, 0x4, UPT ;  /* 0x000000040400788c */ /* 0x000fc8000bf05270 */
[----:B------:R-:W-:Y:S02]  /*2a20*/  USEL UR6, URZ, 0x1, UP0 ;  /* 0x00000001ff067887 */ /* 0x000fe40008000000 */
[----:B------:R-:W-:-:S04]  /*2a30*/  USEL UR4, UR4, URZ, UP0 ;  /* 0x000000ff04047287 */ /* 0x000fc80008000000 */
[----:B------:R-:W-:Y:S01]  /*2a40*/  ULEA UR5, UR4, UR13, 0x3 ;  /* 0x0000000d04057291 */ /* 0x000fe2000f8e18ff */
[----:B------:R-:W-:-:S04]  /*2a50*/  LOP3.LUT R2, R12, UR6, RZ, 0x3c, !PT ;  /* 0x000000060c027c12 */ /* 0x000fc8000f8e3cff */
[----:B-1----:R-:W-:-:S04]  /*2a60*/  SHF.L.U32 R3, R2, 0x1f, RZ ;  /* 0x0000001f02037819 */ /* 0x002fc800000006ff */
[----:B------:R-:W1:Y:S02]  /*2a70*/  SYNCS.PHASECHK.TRANS64.TRYWAIT P0, [UR5], R3 ;  /* 0x00000003ff0075a7 */ /* 0x000e640008001105 */
[----:B-1----:R-:W-:Y:S05]  /*2a80*/  @!P0 BRA `(.L_x_44) ;  /* 0x00000070008c8947 */ /* 0x002fea0003800000 */
.L_x_156:
        /* <DEDUP_REMOVED lines=9> */
.L_x_158:
[----:B------:R-:W-:-:S04]  /*2b20*/  UIADD3 UR4, UPT, UPT, UR4, 0x1, URZ ;  /* 0x0000000104047890 */ /* 0x000fc8000fffe0ff */
[----:B------:R-:W-:-:S04]  /*2b30*/  UISETP.NE.AND UP0, UPT, UR4, 0x4, UPT ;  /* 0x000000040400788c */ /* 0x000fc8000bf05270 */
[----:B------:R-:W-:Y:S02]  /*2b40*/  USEL UR5, URZ, 0x1, UP0 ;  /* 0x00000001ff057887 */ /* 0x000fe40008000000 */
[----:B------:R-:W-:-:S04]  /*2b50*/  USEL UR4, UR4, URZ, UP0 ;  /* 0x000000ff04047287 */ /* 0x000fc80008000000 */
[----:B------:R-:W-:Y:S01]  /*2b60*/  ULEA UR4, UR4, UR13, 0x3 ;  /* 0x0000000d04047291 */ /* 0x000fe2000f8e18ff */
[----:B-1----:R-:W-:-:S04]  /*2b70*/  LOP3.LUT R3, R2, UR5, RZ, 0x3c, !PT ;  /* 0x0000000502037c12 */ /* 0x002fc8000f8e3cff */
[----:B------:R-:W-:Y:S01]  /*2b80*/  SHF.L.U32 R3, R3, 0x1f, RZ ;  /* 0x0000001f03037819 */ /* 0x000fe200000006ff */
[----:B------:R-:W-:-:S07]  /*2b90*/  IMAD.U32 R0, RZ, RZ, UR4 ;  /* 0x00000004ff007e24 */ /* 0x000fce000f8e00ff */
.L_x_46:
[----:B-1----:R1:W2:Y:S02]  /*2ba0*/  SYNCS.PHASECHK.TRANS64.TRYWAIT P0, [R0+URZ], R3 ;  /* 0x00000003000075a7 */ /* 0x0022a400080011ff */
[----:B--2---:R-:W-:Y:S05]  /*2bb0*/  @!P0 NANOSLEEP.SYNCS 0x989680 ;  /* 0x009896800000895d */ /* 0x004fea0003900000 */
[----:B------:R-:W2:Y:S02]  /*2bc0*/  @!P0 SYNCS.PHASECHK.TRANS64 P0, [R0+URZ], R3 ;  /* 0x00000003000085a7 */ /* 0x000ea400080010ff */
[----:B--2---:R-:W-:Y:S05]  /*2bd0*/  @P0 EXIT ;  /* 0x000000000000094d */ /* 0x004fea0003800000 */
[----:B------:R-:W-:Y:S05]  /*2be0*/  BRA `(.L_x_46) ;  /* 0xfffffffc00ec7947 */ /* 0x000fea000383ffff */
.L_x_22:
[----:B------:R-:W1:Y:S02]  /*2bf0*/  S2UR UR4, SR_CgaCtaId ;  /* 0x00000000000479c3 */ /* 0x000e640000008800 */
[----:B-1----:R-:W-:-:S04]  /*2c00*/  UISETP.NE.AND UP0, UPT, UR4, URZ, UPT ;  /* 0x000000ff0400728c */ /* 0x002fc8000bf05270 */
[----:B------:R-:W-:-:S09]  /*2c10*/  UISETP.NE.OR UP0, UPT, UR13, 0x1, UP0 ;  /* 0x000000010d00788c */ /* 0x000fd20008705670 */
[----:B------:R-:W-:Y:S05]  /*2c20*/  BRA.U UP0, `(.L_x_47) ;  /* 0x00000005004c7547 */ /* 0x000fea000b800000 */
[----:B------:R-:W1:Y:S01]  /*2c30*/  S2UR UR5, SR_CgaCtaId ;  /* 0x00000000000579c3 */ /* 0x000e620000008800 */
[----:B------:R-:W-:Y:S01]  /*2c40*/  UMOV UR4, 0x400 ;  /* 0x0000040000047882 */ /* 0x000fe20000000000 */
[----:B------:R-:W-:Y:S01]  /*2c50*/  ISETP.GE.U32.AND P2, PT, R3, 0x4, PT ;  /* 0x000000040300780c */ /* 0x000fe20003f46070 */
[----:B------:R-:W-:Y:S01]  /*2c60*/  IMAD.MOV.U32 R12, RZ, RZ, 0x1 ;  /* 0x00000001ff0c7424 */ /* 0x000fe200078e00ff */
[----:B------:R-:W-:Y:S02]  /*2c70*/  CS2R R10, SRZ ;  /* 0x00000000000a7805 */ /* 0x000fe4000001ff00 */
[----:B------:R-:W-:Y:S01]  /*2c80*/  CS2R R8, SRZ ;  /* 0x0000000000087805 */ /* 0x000fe2000001ff00 */
[----:B-1----:R-:W-:-:S03]  /*2c90*/  ULEA UR6, UR5, UR4, 0x18 ;  /* 0x0000000405067291 */ /* 0x002fc6000f8ec0ff */
[----:B------:R-:W-:-:S09]  /*2ca0*/  UMOV UR5, URZ ;  /* 0x000000ff00057c82 */ /* 0x000fd20008000000 */
.L_x_51:
[----:B------:R-:W-:Y:S02]  /*2cb0*/  LEA R0, R8, UR6, 0x3 ;  /* 0x0000000608007c11 */ /* 0x000fe4000f8e18ff */
[----:B------:R-:W-:-:S03]  /*2cc0*/  SHF.L.U32 R5, R9, 0x1f, RZ ;  /* 0x0000001f09057819 */ /* 0x000fc600000006ff */
[----:B------:R-:W-:Y:S01]  /*2cd0*/  VIADD R4, R0, 0x100 ;  /* 0x0000010000047836 */ /* 0x000fe20000000000 */
[----:B------:R-:W1:Y:S02]  /*2ce0*/  SYNCS.PHASECHK.TRANS64.TRYWAIT P0, [R0+URZ+0xf0], R5 ;  /* 0x0000f005000075a7 */ /* 0x000e6400080011ff */
[----:B-1----:R-:W-:Y:S05]  /*2cf0*/  @!P0 BRA `(.L_x_48) ;  /* 0x0000007000208947 */ /* 0x002fea0003800000 */
.L_x_159:
[----:B------:R-:W-:Y:S01]  /*2d00*/  ULEA UR4, UR5, UR6, 0x3 ;  /* 0x0000000605047291 */ /* 0x000fe2000f8e18ff */
[----:B------:R-:W-:Y:S01]  /*2d10*/  PRMT R4, RZ, 0x654, R4 ;  /* 0x00000654ff047816 */ /* 0x000fe20000000004 */
[----:B-1----:R-:W-:Y:S01]  /*2d20*/  @!P2 IMAD.MOV.U32 R5, RZ, RZ, 0x10 ;  /* 0x00000010ff05a424 */ /* 0x002fe200078e00ff */
[----:B------:R-:W-:Y:S01]  /*2d30*/  SHF.L.U32 R7, R12, 0x1f, RZ ;  /* 0x0000001f0c077819 */ /* 0x000fe200000006ff */
[----:B------:R-:W-:Y:S01]  /*2d40*/  UIADD3 UR7, UPT, UPT, UR4, 0x90, URZ ;  /* 0x0000009004077890 */ /* 0x000fe2000fffe0ff */
[----:B------:R1:W-:Y:S05]  /*2d50*/  SYNCS.ARRIVE.TRANS64.RED.A1T0 RZ, [R4+URZ], RZ ;  /* 0x000000ff04ff79a7 */ /* 0x0003ea00081004ff */
[----:B------:R-:W-:Y:S01]  /*2d60*/  IMAD.U32 R0, RZ, RZ, UR7 ;  /* 0x00000007ff007e24 */ /* 0x000fe2000f8e00ff */
[----:B------:R-:W2:Y:S04]  /*2d70*/  SYNCS.PHASECHK.TRANS64.TRYWAIT P0, [UR4+0xa0], R7 ;  /* 0x0000a007ff0075a7 */ /* 0x000ea80008001104 */
[----:B------:R-:W-:Y:S01]  /*2d80*/  PRMT R13, R3, 0x654, R0 ;  /* 0x00000654030d7816 */ /* 0x000fe20000000000 */
[----:B-12---:R-:W-:Y:S06]  /*2d90*/  @!P0 BRA `(.L_x_49) ;  /* 0x00000070000c8947 */ /* 0x006fec0003800000 */
.L_x_161:
[----:B------:R-:W-:Y:S01]  /*2da0*/  ULEA UR8, UR5, UR6, 0x4 ;  /* 0x0000000605087291 */ /* 0x000fe2000f8e20ff */
[----:B------:R-:W-:Y:S01]  /*2db0*/  SEL R2, R13, R2, !P2 ;  /* 0x000000020d027207 */ /* 0x000fe20005000000 */
[----:B------:R-:W-:Y:S01]  /*2dc0*/  UIADD3 UR9, UPT, UPT, UR4, 0x90, URZ ;  /* 0x0000009004097890 */ /* 0x000fe2000fffe0ff */
[----:B-1----:R-:W-:Y:S01]  /*2dd0*/  LEA R0, R11, UR6, 0x3 ;  /* 0x000000060b007c11 */ /* 0x002fe2000f8e18ff */
[----:B------:R-:W-:Y:S01]  /*2de0*/  UIADD3 UR8, UPT, UPT, UR8, 0x120, URZ ;  /* 0x0000012008087890 */ /* 0x000fe2000fffe0ff */
[----:B------:R1:W-:Y:S01]  /*2df0*/  @!P2 SYNCS.ARRIVE.TRANS64.RED RZ, [R2+URZ], R5 ;  /* 0x0000000502ffa9a7 */ /* 0x0003e200080004ff */
[----:B------:R-:W-:Y:S01]  /*2e00*/  UIADD3 UR4, UPT, UPT, UR5, 0x1, URZ ;  /* 0x0000000105047890 */ /* 0x000fe2000fffe0ff */
[----:B------:R-:W-:-:S03]  /*2e10*/  VIADD R8, R8, 0x1 ;  /* 0x0000000108087836 */ /* 0x000fc60000000000 */
[----:B------:R-:W-:Y:S02]  /*2e20*/  UISETP.NE.AND UP0, UPT, UR4, 0x2, UPT ;  /* 0x000000020400788c */ /* 0x000fe4000bf05270 */
[----:B------:R-:W-:Y:S01]  /*2e30*/  ISETP.NE.AND P0, PT, R8, 0x2, PT ;  /* 0x000000020800780c */ /* 0x000fe20003f05270 */
[----:B------:R-:W-:Y:S06]  /*2e40*/  UGETNEXTWORKID.BROADCAST [UR8], [UR9] ;  /* 0x00000000080073ca */ /* 0x000fec0008000100 */
[----:B------:R-:W-:Y:S02]  /*2e50*/  USEL UR7, URZ, 0x1, UP0 ;  /* 0x00000001ff077887 */ /* 0x000fe40008000000 */
[----:B------:R-:W-:-:S04]  /*2e60*/  USEL UR5, UR4, URZ, UP0 ;  /* 0x000000ff04057287 */ /* 0x000fc80008000000 */
[----:B------:R-:W-:Y:S02]  /*2e70*/  LOP3.LUT R12, R12, UR7, RZ, 0x3c, !PT ;  /* 0x000000070c0c7c12 */ /* 0x000fe4000f8e3cff */
[----:B-1----:R-:W-:-:S04]  /*2e80*/  SHF.L.U32 R5, R10, 0x1f, RZ ;  /* 0x0000001f0a057819 */ /* 0x002fc800000006ff */
[----:B------:R-:W1:Y:S02]  /*2e90*/  SYNCS.PHASECHK.TRANS64.TRYWAIT P1, [R0+URZ+0x90], R5 ;  /* 0x00009005000075a7 */ /* 0x000e6400080211ff */
[----:B-1----:R-:W-:Y:S05]  /*2ea0*/  @!P1 BRA `(.L_x_50) ;  /* 0x0000006c00e09947 */ /* 0x002fea0003800000 */
.L_x_162:
[C---:B------:R-:W-:Y:S01]  /*2eb0*/  LEA R4, R11.reuse, UR6, 0x4 ;  /* 0x000000060b047c11 */ /* 0x040fe2000f8e20ff */
[----:B-1----:R-:W-:Y:S01]  /*2ec0*/  VIADD R0, R0, 0xa0 ;  /* 0x000000a000007836 */ /* 0x002fe20000000000 */
[----:B------:R-:W-:Y:S01]  /*2ed0*/  SEL R8, R8, RZ, P0 ;  /* 0x000000ff08087207 */ /* 0x000fe20000000000 */
[----:B------:R-:W-:-:S03]  /*2ee0*/  VIADD R11, R11, 0x1 ;  /* 0x000000010b0b7836 */ /* 0x000fc60000000000 */
[----:B------:R-:W1:Y:S01]  /*2ef0*/  LDS.128 R4, [R4+0x120] ;  /* 0x0001200004047984 */ /* 0x000e620000000c00 */
[----:B------:R-:W-:Y:S02]  /*2f00*/  PRMT R0, RZ, 0x654, R0 ;  /* 0x00000654ff007816 */ /* 0x000fe40000000000 */
[C---:B------:R-:W-:Y:S01]  /*2f10*/  ISETP.NE.AND P1, PT, R11.reuse, 0x2, PT ;  /* 0x000000020b00780c */ /* 0x040fe20003f25270 */
[----:B------:R-:W-:Y:S01]  /*2f20*/  @!PT LDS RZ, [RZ] ;  /* 0x00000000fffff984 */ /* 0x000fe20000000800 */
[----:B------:R-:W-:Y:S01]  /*2f30*/  @!PT LDS RZ, [RZ] ;  /* 0x00000000fffff984 */ /* 0x000fe20000000800 */
[----:B------:R-:W-:Y:S01]  /*2f40*/  @!PT LDS RZ, [RZ] ;  /* 0x00000000fffff984 */ /* 0x000fe20000000800 */
[----:B------:R-:W-:Y:S01]  /*2f50*/  @!PT LDS RZ, [RZ] ;  /* 0x00000000fffff984 */ /* 0x000fe20000000800 */
[----:B------:R2:W-:Y:S06]  /*2f60*/  MEMBAR.ALL.CTA ;  /* 0x0000000000007992 */ /* 0x0005ec0000008000 */
[----:B--2---:R-:W2:Y:S01]  /*2f70*/  FENCE.VIEW.ASYNC.S ;  /* 0x00000000000073c6 */ /* 0x004ea20000000000 */
[----:B------:R-:W-:Y:S01]  /*2f80*/  SEL R11, R11, RZ, P1 ;  /* 0x000000ff0b0b7207 */ /* 0x000fe20000800000 */
[----:B--2---:R2:W-:Y:S01]  /*2f90*/  SYNCS.ARRIVE.TRANS64.RED.A1T0 RZ, [R0+URZ], RZ ;  /* 0x000000ff00ff79a7 */ /* 0x0045e200081004ff */
[----:B-1----:R-:W-:-:S02]  /*2fa0*/  LOP3.LUT P3, RZ, R6, 0x1, RZ, 0xc0, !PT ;  /* 0x0000000106ff7812 */ /* 0x002fc4000786c0ff */
[----:B------:R-:W-:-:S04]  /*2fb0*/  SEL R5, RZ, 0x1, P1 ;  /* 0x00000001ff057807 */ /* 0x000fc80000800000 */
[----:B------:R-:W-:Y:S02]  /*2fc0*/  LOP3.LUT R10, R10, R5, RZ, 0x3c, !PT ;  /* 0x000000050a0a7212 */ /* 0x000fe400078e3cff */
[----:B--2---:R-:W-:-:S04]  /*2fd0*/  SEL R0, RZ, 0x1, P0 ;  /* 0x00000001ff007807 */ /* 0x004fc80000000000 */
[----:B------:R-:W-:Y:S01]  /*2fe0*/  LOP3.LUT R9, R9, R0, RZ, 0x3c, !PT ;  /* 0x0000000009097212 */ /* 0x000fe200078e3cff */
[----:B------:R-:W-:Y:S06]  /*2ff0*/  @P3 BRA `(.L_x_51) ;  /* 0xfffffffc002c3947 */ /* 0x000fec000383ffff */
[----:B------:R-:W-:Y:S01]  /*3000*/  ULEA UR4, UR5, UR6, 0x3 ;  /* 0x0000000605047291 */ /* 0x000fe2000f8e18ff */
[----:B------:R-:W-:-:S08]  /*3010*/  SHF.L.U32 R3, R12, 0x1f, RZ ;  /* 0x0000001f0c037819 */ /* 0x000fd000000006ff */
[----:B------:R-:W1:Y:S02]  /*3020*/  SYNCS.PHASECHK.TRANS64 P0, [UR4+0xa0], R3 ;  /* 0x0000a003ff0075a7 */ /* 0x000e640008001004 */
[----:B-1----:R-:W-:Y:S05]  /*3030*/  @P0 BRA `(.L_x_52) ;  /* 0x0000000000080947 */ /* 0x002fea0003800000 */
[----:B------:R-:W1:Y:S02]  /*3040*/  SYNCS.PHASECHK.TRANS64.TRYWAIT P0, [UR4+0xa0], R3 ;  /* 0x0000a003ff0075a7 */ /* 0x000e640008001104 */
[----:B-1----:R-:W-:Y:S05]  /*3050*/  @!P0 BRA `(.L_x_53) ;  /* 0x0000006c00888947 */ /* 0x002fea0003800000 */
.L_x_52:
[----:B------:R-:W-:-:S04]  /*3060*/  UIADD3 UR7, UPT, UPT, UR5, 0x1, URZ ;  /* 0x0000000105077890 */ /* 0x000fc8000fffe0ff */
[----:B------:R-:W-:-:S04]  /*3070*/  UISETP.NE.AND UP0, UPT, UR7, 0x2, UPT ;  /* 0x000000020700788c */ /* 0x000fc8000bf05270 */
[----:B------:R-:W-:Y:S02]  /*3080*/  USEL UR8, URZ, 0x1, UP0 ;  /* 0x00000001ff087887 */ /* 0x000fe40008000000 */
[----:B------:R-:W-:-:S04]  /*3090*/  USEL UR7, UR7, URZ, UP0 ;  /* 0x000000ff07077287 */ /* 0x000fc80008000000 */
[----:B------:R-:W-:Y:S01]  /*30a0*/  ULEA UR7, UR7, UR6, 0x3 ;  /* 0x0000000607077291 */ /* 0x000fe2000f8e18ff */
[----:B-1----:R-:W-:-:S04]  /*30b0*/  LOP3.LUT R3, R12, UR8, RZ, 0x3c, !PT ;  /* 0x000000080c037c12 */ /* 0x002fc8000f8e3cff */
[----:B------:R-:W-:-:S04]  /*30c0*/  SHF.L.U32 R0, R3, 0x1f, RZ ;  /* 0x0000001f03007819 */ /* 0x000fc800000006ff */
[----:B------:R-:W1:Y:S02]  /*30d0*/  SYNCS.PHASECHK.TRANS64 P0, [UR7+0xa0], R0 ;  /* 0x0000a000ff0075a7 */ /* 0x000e640008001007 */
[----:B-1----:R-:W-:Y:S05]  /*30e0*/  @P0 EXIT ;  /* 0x000000000000094d */ /* 0x002fea0003800000 */
[----:B------:R-:W-:Y:S02]  /*30f0*/  SHF.L.U32 R3, R3, 0x1f, RZ ;  /* 0x0000001f03037819 */ /* 0x000fe400000006ff */
[----:B------:R-:W-:-:S07]  /*3100*/  MOV R0, UR7 ;  /* 0x0000000700007c02 */ /* 0x000fce0008000f00 */
.L_x_54:
[----:B-1----:R1:W2:Y:S02]  /*3110*/  SYNCS.PHASECHK.TRANS64.TRYWAIT P0, [R0+URZ+0xa0], R3 ;  /* 0x0000a003000075a7 */ /* 0x0022a400080011ff */
[----:B--2---:R-:W-:Y:S05]  /*3120*/  @!P0 NANOSLEEP.SYNCS 0x989680 ;  /* 0x009896800000895d */ /* 0x004fea0003900000 */
[----:B------:R-:W2:Y:S02]  /*3130*/  @!P0 SYNCS.PHASECHK.TRANS64 P0, [R0+URZ+0xa0], R3 ;  /* 0x0000a003000085a7 */ /* 0x000ea400080010ff */
[----:B--2---:R-:W-:Y:S05]  /*3140*/  @P0 EXIT ;  /* 0x000000000000094d */ /* 0x004fea0003800000 */
[----:B------:R-:W-:Y:S05]  /*3150*/  BRA `(.L_x_54) ;  /* 0xfffffffc00ec7947 */ /* 0x000fea000383ffff */
.L_x_47:
[----:B------:R-:W-:Y:S05]  /*3160*/  BRA.U UP4, `(.L_x_55) ;  /* 0x0000001104dc7547 */ /* 0x000fea000b800000 */
[----:B------:R-:W1:Y:S01]  /*3170*/  S2UR UR7, SR_CgaCtaId ;  /* 0x00000000000779c3 */ /* 0x000e620000008800 */
[----:B------:R-:W-:Y:S01]  /*3180*/  UMOV UR4, 0x40 ;  /* 0x0000004000047882 */ /* 0x000fe20000000000 */
[----:B------:R-:W-:Y:S01]  /*3190*/  NOP ;  /* 0x0000000000007918 */ /* 0x000fe20000000000 */
[----:B------:R-:W-:Y:S01]  /*31a0*/  UMOV UR6, 0x400 ;  /* 0x0000040000067882 */ /* 0x000fe20000000000 */
[----:B-1----:R-:W-:Y:S02]  /*31b0*/  ULEA UR5, UR7, UR4, 0x18 ;  /* 0x0000000407057291 */ /* 0x002fe4000f8ec0ff */
[----:B------:R-:W-:-:S07]  /*31c0*/  ULEA UR6, UR7, UR6, 0x18 ;  /* 0x0000000607067291 */ /* 0x000fce000f8ec0ff */
[----:B------:R-:W1:Y:S02]  /*31d0*/  LDS.U8 R3, [UR5+0x1c] ;  /* 0x00001c05ff037984 */ /* 0x000e640008000000 */
[----:B-1----:R-:W-:-:S13]  /*31e0*/  ISETP.NE.AND P0, PT, R3, RZ, PT ;  /* 0x000000ff0300720c */ /* 0x002fda0003f05270 */
[----:B------:R-:W-:Y:S05]  /*31f0*/  @P0 BRA `(.L_x_56) ;  /* 0x0000000400080947 */ /* 0x000fea0003800000 */
[----:B------:R-:W-:Y:S02]  /*3200*/  UISETP.NE.U32.AND UP1, UPT, UR46, 0x1, UPT ;  /* 0x000000012e00788c */ /* 0x000fe4000bf25070 */
[----:B------:R-:W-:-:S07]  /*3210*/  UIADD3 UR7, UPT, UPT, UR5, 0x8, URZ ;  /* 0x0000000805077890 */ /* 0x000fce000fffe0ff */
[----:B------:R-:W-:Y:S05]  /*3220*/  BRA.U !UP1, `(.L_x_57) ;  /* 0x00000001099c7547 */ /* 0x000fea000b800000 */
[----:B------:R-:W-:Y:S01]  /*3230*/  ELECT P0, URZ, PT ;  /* 0x0000000000ff782f */ /* 0x000fe20003800000 */
[----:B------:R-:W-:-:S12]  /*3240*/  BSSY B0, `(.L_x_57) ;  /* 0x0000025000007945 */ /* 0x000fd80003800000 */
[----:B------:R-:W-:Y:S05]  /*3250*/  @!P0 BRA `(.L_x_58) ;  /* 0x00000000008c8947 */ /* 0x000fea0003800000 */
[----:B------:R-:W-:-:S05]  /*3260*/  UMOV UR4, 0x10 ;  /* 0x0000001000047882 */ /* 0x000fca0000000000 */
[----:B------:R-:W-:Y:S04]  /*3270*/  DEPBAR.LE SB1, 0x36 ;  /* 0x00009d800000791a */ /* 0x000fe80000000000 */
[----:B------:R-:W1:Y:S02]  /*3280*/  UTCATOMSWS.2CTA.FIND_AND_SET.ALIGN UP0, UR4, UR4 ;  /* 0x00000004000475e3 */ /* 0x000e640008200800 */
[----:B-1----:R-:W-:Y:S01]  /*3290*/  MOV R10, UR4 ;  /* 0x00000004000a7c02 */ /* 0x002fe20008000f00 */
[----:B------:R-:W-:Y:S06]  /*32a0*/  BRA.U UP0, `(.L_x_59) ;  /* 0x0000000100187547 */ /* 0x000fec000b800000 */
.L_x_60:
[----:B------:R-:W-:Y:S05]  /*32b0*/  NANOSLEEP 0x64 ;  /* 0x000000640000795d */ /* 0x000fea0003800000 */
[----:B------:R-:W-:-:S05]  /*32c0*/  UMOV UR4, 0x10 ;  /* 0x0000001000047882 */ /* 0x000fca0000000000 */
[----:B------:R-:W-:Y:S04]  /*32d0*/  DEPBAR.LE SB1, 0x36 ;  /* 0x00009d800000791a */ /* 0x000fe80000000000 */
[----:B------:R-:W1:Y:S02]  /*32e0*/  UTCATOMSWS.2CTA.FIND_AND_SET.ALIGN UP0, UR4, UR4 ;  /* 0x00000004000475e3 */ /* 0x000e640008200800 */
[----:B-1----:R-:W-:Y:S01]  /*32f0*/  MOV R10, UR4 ;  /* 0x00000004000a7c02 */ /* 0x002fe20008000f00 */
[----:B------:R-:W-:Y:S05]  /*3300*/  BRA.U !UP0, `(.L_x_60) ;  /* 0xfffffffd08e87547 */ /* 0x000fea000b83ffff */
.L_x_59:
[----:B------:R-:W1:Y:S01]  /*3310*/  LDS R6, [UR5+0x10] ;  /* 0x00001005ff067984 */ /* 0x000e620008000800 */
[----:B------:R-:W-:Y:S01]  /*3320*/  IMAD.U32 R3, RZ, RZ, UR6 ;  /* 0x00000006ff037e24 */ /* 0x000fe2000f8e00ff */
[----:B------:R-:W-:-:S03]  /*3330*/  MOV R4, UR45 ;  /* 0x0000002d00047c02 */ /* 0x000fc60008000f00 */
[----:B------:R-:W-:Y:S01]  /*3340*/  VIADD R3, R3, 0x140 ;  /* 0x0000014003037836 */ /* 0x000fe20000000000 */
[----:B-1----:R-:W-:-:S04]  /*3350*/  SHF.L.U32 R6, R6, 0x1f, RZ ;  /* 0x0000001f06067819 */ /* 0x002fc800000006ff */
[----:B------:R-:W1:Y:S02]  /*3360*/  SYNCS.PHASECHK.TRANS64.TRYWAIT P0, [UR5+0x8], R6 ;  /* 0x00000806ff0075a7 */ /* 0x000e640008001105 */
[----:B-1----:R-:W-:Y:S05]  /*3370*/  @P0 BRA `(.L_x_61) ;  /* 0x0000000000080947 */ /* 0x002fea0003800000 */
[----:B------:R-:W1:Y:S02]  /*3380*/  SYNCS.PHASECHK.TRANS64.TRYWAIT P0, [UR5+0x8], R6 ;  /* 0x00000806ff0075a7 */ /* 0x000e640008001105 */
[----:B-1----:R-:W-:Y:S05]  /*3390*/  @!P0 BRA `(.L_x_62) ;  /* 0x0000006800d08947 */ /* 0x002fea0003800000 */
.L_x_61:
[----:B------:R-:W-:Y:S01]  /*33a0*/  PRMT R4, R4, 0x654, R3 ;  /* 0x0000065404047816 */ /* 0x000fe20000000003 */
[----:B------:R-:W-:Y:S01]  /*33b0*/  HFMA2 R3, -RZ, RZ, 0, 5.9604644775390625e-08 ;  /* 0x00000001ff037431 */ /* 0x000fe200000001ff */
[----:B------:R-:W-:Y:S01]  /*33c0*/  UPRMT UR4, UR45, 0x654, UR7 ;  /* 0x000006542d047896 */ /* 0x000fe20008000007 */
[----:B------:R-:W-:Y:S02]  /*33d0*/  IMAD.MOV.U32 R7, RZ, RZ, 0xffff ;  /* 0x0000ffffff077424 */ /* 0x000fe400078e00ff */
[----:B-1----:R-:W-:Y:S02]  /*33e0*/  IMAD.MOV.U32 R6, RZ, RZ, 0x4 ;  /* 0x00000004ff067424 */ /* 0x002fe400078e00ff */
[----:B------:R-:W-:Y:S01]  /*33f0*/  IMAD.SHL.U32 R9, R10, 0x20, RZ ;  /* 0x000000200a097824 */ /* 0x000fe200078e00ff */
[----:B------:R-:W-:Y:S02]  /*3400*/  MOV R5, UR4 ;  /* 0x0000000400057c02 */ /* 0x000fe40008000f00 */
[-C--:B------:R-:W-:Y:S01]  /*3410*/  SHF.L.U32 R8, R7, R10.reuse, RZ ;  /* 0x0000000a07087219 */ /* 0x080fe200000006ff */
[----:B------:R1:W-:Y:S01]  /*3420*/  SYNCS.ARRIVE.TRANS64.RED RZ, [UR4], R6 ;  /* 0x00000006ffff79a7 */ /* 0x0003e20008000404 */
[----:B------:R-:W-:Y:S01]  /*3430*/  SHF.L.U32 R7, R3, R10, RZ ;  /* 0x0000000a03077219 */ /* 0x000fe200000006ff */
[----:B------:R1:W-:Y:S04]  /*3440*/  STS [UR6+0x140], R9 ;  /* 0x00014009ff007988 */ /* 0x0003e80008000806 */
[----:B------:R1:W-:Y:S04]  /*3450*/  STAS [R4.64], R10 ;  /* 0x0000000a04007dbd */ /* 0x0003e8000c0008ff */
[----:B------:R1:W-:Y:S04]  /*3460*/  ATOMS.OR RZ, [UR5+0x14], R8 ;  /* 0x00001408ffff798c */ /* 0x0003e8000b000005 */
[----:B------:R1:W-:Y:S04]  /*3470*/  ATOMS.OR RZ, [UR5+0x18], R7 ;  /* 0x00001807ffff798c */ /* 0x0003e8000b000005 */
[----:B------:R1:W-:Y:S02]  /*3480*/  ATOMS.XOR RZ, [UR5+0x10], R3 ;  /* 0x00001003ffff798c */ /* 0x0003e4000b800005 */
.L_x_58:
[----:B------:R-:W-:Y:S05]  /*3490*/  BSYNC B0 ;  /* 0x0000000000007941 */ /* 0x000fea0003800000 */
.L_x_57:
[----:B------:R-:W-:Y:S05]  /*34a0*/  BRA.U UP1, `(.L_x_63) ;  /* 0x00000001016c7547 */ /* 0x000fea000b800000 */
[----:B------:R-:W-:-:S03]  /*34b0*/  UMOV UR4, 0xffffffff ;  /* 0xffffffff00047882 */ /* 0x000fc60000000000 */
[----:B------:R-:W-:Y:S05]  /*34c0*/  BRA.DIV UR4, `(.L_x_64) ;  /* 0x0000006a049c7947 */ /* 0x000fea000b800000 */
[----:B------:R-:W-:-:S13]  /*34d0*/  ELECT P0, URZ, PT ;  /* 0x0000000000ff782f */ /* 0x000fda0003800000 */
.L_x_166:
[----:B------:R-:W-:Y:S05]  /*34e0*/  @!P0 BRA `(.L_x_63) ;  /* 0x00000000005c8947 */ /* 0x000fea0003800000 */
[----:B-1----:R-:W1:Y:S02]  /*34f0*/  LDS R4, [UR5+0x10] ;  /* 0x00001005ff047984 */ /* 0x002e640008000800 */
[----:B-1----:R-:W-:-:S04]  /*3500*/  SHF.L.U32 R4, R4, 0x1f, RZ ;  /* 0x0000001f04047819 */ /* 0x002fc800000006ff */
[----:B------:R-:W1:Y:S02]  /*3510*/  SYNCS.PHASECHK.TRANS64.TRYWAIT P0, [UR5+0x8], R4 ;  /* 0x00000804ff0075a7 */ /* 0x000e640008001105 */
[----:B-1----:R-:W-:Y:S05]  /*3520*/  @P0 BRA `(.L_x_65) ;  /* 0x0000000000080947 */ /* 0x002fea0003800000 */
[----:B------:R-:W1:Y:S02]  /*3530*/  SYNCS.PHASECHK.TRANS64.TRYWAIT P0, [UR5+0x8], R4 ;  /* 0x00000804ff0075a7 */ /* 0x000e640008001105 */
[----:B-1----:R-:W-:Y:S05]  /*3540*/  @!P0 BRA `(.L_x_66) ;  /* 0x0000006800a08947 */ /* 0x002fea0003800000 */
.L_x_65:
[----:B------:R-:W2:Y:S01]  /*3550*/  LDS R6, [UR6+0x140] ;  /* 0x00014006ff067984 */ /* 0x000ea20008000800 */
[----:B-1----:R-:W-:Y:S02]  /*3560*/  HFMA2 R3, -RZ, RZ, 0, 5.9604644775390625e-08 ;  /* 0x00000001ff037431 */ /* 0x002fe400000001ff */
[----:B------:R-:W-:Y:S01]  /*3570*/  IMAD.MOV.U32 R4, RZ, RZ, 0xffff ;  /* 0x0000ffffff047424 */ /* 0x000fe200078e00ff */
[----:B------:R-:W-:Y:S01]  /*3580*/  UPRMT UR4, UR45, 0x654, UR7 ;  /* 0x000006542d047896 */ /* 0x000fe20008000007 */
[----:B--2---:R-:W-:-:S03]  /*3590*/  IMAD.SHL.U32 R5, R6, 0x20, RZ ;  /* 0x0000002006057824 */ /* 0x004fc600078e00ff */
[-C--:B------:R-:W-:Y:S02]  /*35a0*/  SHF.L.U32 R4, R4, R6.reuse, RZ ;  /* 0x0000000604047219 */ /* 0x080fe400000006ff */
[----:B------:R-:W-:Y:S01]  /*35b0*/  SHF.L.U32 R6, R3, R6, RZ ;  /* 0x0000000603067219 */ /* 0x000fe200000006ff */
[----:B------:R2:W-:Y:S04]  /*35c0*/  STS [UR6+0x140], R5 ;  /* 0x00014005ff007988 */ /* 0x0005e80008000806 */
[----:B------:R2:W-:Y:S04]  /*35d0*/  ATOMS.OR RZ, [UR5+0x14], R4 ;  /* 0x00001404ffff798c */ /* 0x0005e8000b000005 */
[----:B------:R2:W-:Y:S01]  /*35e0*/  ATOMS.OR RZ, [UR5+0x18], R6 ;  /* 0x00001806ffff798c */ /* 0x0005e2000b000005 */
[----:B------:R-:W-:Y:S03]  /*35f0*/  SYNCS.ARRIVE.TRANS64.RED.A1T0 RZ, [UR4], RZ ;  /* 0x000000ffffff79a7 */ /* 0x000fe60008100404 */
[----:B------:R2:W-:Y:S01]  /*3600*/  ATOMS.XOR RZ, [UR5+0x10], R3 ;  /* 0x00001003ffff798c */ /* 0x0005e2000b800005 */
[----:B------:R-:W-:Y:S05]  /*3610*/  BRA `(.L_x_63) ;  /* 0x0000000000107947 */ /* 0x000fea0003800000 */
.L_x_56:
[----:B------:R-:W-:Y:S02]  /*3620*/  MOV R3, 0xffffffff ;  /* 0xffffffff00037802 */ /* 0x000fe40000000f00 */
[----:B------:R-:W-:-:S03]  /*3630*/  MOV R4, 0x3660 ;  /* 0x0000366000047802 */ /* 0x000fc60000000f00 */
[----:B------:R1:W-:Y:S04]  /*3640*/  STS [UR6+0x140], R3 ;  /* 0x00014003ff007988 */ /* 0x0003e80008000806 */
[----:B-1---5:R-:W-:Y:S05]  /*3650*/  CALL.REL.NOINC `($__internal_1_$__cuda_sm10x_tcgen05_guardrail_trap_phase_invalid_during_alloc) ;  /* 0x0000007000747944 */ /* 0x022fea0003c00000 */
.L_x_63:
[----:B------:R-:W-:Y:S05]  /*3660*/  WARPSYNC.ALL ;  /* 0x0000000000007948 */ /* 0x000fea0003800000 */
[----:B------:R-:W3:Y:S01]  /*3670*/  S2UR UR4, SR_CgaCtaId ;  /* 0x00000000000479c3 */ /* 0x000ee20000008800 */
[----:B------:R-:W-:Y:S01]  /*3680*/  UMOV UR26, 0x400 ;  /* 0x00000400001a7882 */ /* 0x000fe20000000000 */
[----:B------:R-:W-:-:S06]  /*3690*/  NOP ;  /* 0x0000000000007918 */ /* 0x000fcc0000000000 */
[----:B------:R-:W-:Y:S06]  /*36a0*/  BAR.ARV 0x6, 0xa0 ;  /* 0x0182800000007b1d */ /* 0x000fec0000002000 */
[----:B------:R-:W4:Y:S01]  /*36b0*/  LDCU UR6, c[0x0][0x38c] ;  /* 0x00007180ff0677ac */ /* 0x000f220008000800 */
[----:B------:R-:W-:Y:S01]  /*36c0*/  LOP3.LUT R0, R0, 0xffff, RZ, 0xc0, !PT ;  /* 0x0000ffff00007812 */ /* 0x000fe200078ec0ff */
[----:B-1----:R-:W-:Y:S01]  /*36d0*/  IMAD.MOV.U32 R9, RZ, RZ, 0x1 ;  /* 0x00000001ff097424 */ /* 0x002fe200078e00ff */
[----:B------:R-:W-:Y:S01]  /*36e0*/  LOP3.LUT R2, R2, 0xffff, RZ, 0xc0, !PT ;  /* 0x0000ffff02027812 */ /* 0x000fe200078ec0ff */
[----:B------:R-:W-:Y:S01]  /*36f0*/  IMAD.MOV.U32 R8, RZ, RZ, RZ ;  /* 0x000000ffff087224 */ /* 0x000fe200078e00ff */
[----:B------:R-:W-:Y:S01]  /*3700*/  R2UR UR42, R0 ;  /* 0x00000000002a72ca */ /* 0x000fe200000e0000 */
[----:B------:R-:W-:Y:S01]  /*3710*/  UMOV UR32, URZ ;  /* 0x000000ff00207c82 */ /* 0x000fe20008000000 */
[----:B------:R-:W-:Y:S01]  /*3720*/  R2UR UR28, R2 ;  /* 0x00000000021c72ca */ /* 0x000fe200000e0000 */
[----:B------:R-:W-:Y:S01]  /*3730*/  UMOV UR23, URZ ;  /* 0x000000ff00177c82 */ /* 0x000fe20008000000 */
[----:B------:R-:W-:Y:S01]  /*3740*/  UMOV UR22, URZ ;  /* 0x000000ff00167c82 */ /* 0x000fe20008000000 */
[----:B---3--:R-:W-:-:S02]  /*3750*/  ULEA UR26, UR4, UR26, 0x18 ;  /* 0x0000001a041a7291 */ /* 0x008fc4000f8ec0ff */
[----:B------:R-:W-:Y:S02]  /*3760*/  UISETP.NE.AND UP3, UPT, UR46, URZ, UPT ;  /* 0x000000ff2e00728c */ /* 0x000fe4000bf65270 */
[----:B------:R-:W-:Y:S02]  /*3770*/  UIADD3 UR5, UPT, UPT, UR26, 0x8400, URZ ;  /* 0x000084001a057890 */ /* 0x000fe4000fffe0ff */
[----:B------:R-:W-:Y:S02]  /*3780*/  UIADD3 UR4, UPT, UPT, UR26, 0x18400, URZ ;  /* 0x000184001a047890 */ /* 0x000fe4000fffe0ff */
[----:B----4-:R-:W-:Y:S01]  /*3790*/  UIADD3 UR6, UPT, UPT, UR6, 0x3f, URZ ;  /* 0x0000003f06067890 */ /* 0x010fe2000fffe0ff */
[----:B--2---:R-:W1:Y:S01]  /*37a0*/  LDS R3, [UR26+0x140] ;  /* 0x0001401aff037984 */ /* 0x004e620008000800 */
[----:B------:R-:W-:Y:S02]  /*37b0*/  USHF.R.U32.HI UR5, URZ, 0x4, UR5 ;  /* 0x00000004ff057899 */ /* 0x000fe40008011605 */
[----:B------:R-:W-:-:S02]  /*37c0*/  USHF.R.S32.HI UR33, URZ, 0x1f, UR6 ;  /* 0x0000001fff217899 */ /* 0x000fc40008011406 */
[----:B------:R-:W-:Y:S02]  /*37d0*/  USHF.R.U32.HI UR4, URZ, 0x4, UR4 ;  /* 0x00000004ff047899 */ /* 0x000fe40008011604 */
[----:B------:R-:W-:Y:S02]  /*37e0*/  ULEA.HI UR33, UR33, UR6, URZ, 0x6 ;  /* 0x0000000621217291 */ /* 0x000fe4000f8f30ff */
[----:B------:R-:W-:Y:S02]  /*37f0*/  ULOP3.LUT UR5, UR5, 0x3fff, URZ, 0xc0, !UPT ;  /* 0x00003fff05057892 */ /* 0x000fe4000f8ec0ff */
[----:B------:R-:W-:Y:S02]  /*3800*/  USHF.R.S32.HI UR33, URZ, 0x6, UR33 ;  /* 0x00000006ff217899 */ /* 0x000fe40008011421 */
[----:B------:R-:W-:Y:S02]  /*3810*/  ULOP3.LUT UR30, UR4, 0x3fff, URZ, 0xc0, !UPT ;  /* 0x00003fff041e7892 */ /* 0x000fe4000f8ec0ff */
[----:B------:R-:W-:Y:S01]  /*3820*/  UISETP.LT.AND UP0, UPT, UR33, 0x1, UPT ;  /* 0x000000012100788c */ /* 0x000fe2000bf01270 */
[----:B------:R-:W-:Y:S01]  /*3830*/  UMOV UR40, 0x0 ;  /* 0x0000000000287882 */ /* 0x000fe20000000000 */
[----:B------:R-:W-:Y:S01]  /*3840*/  UMOV UR41, 0x10200010 ;  /* 0x1020001000297882 */ /* 0x000fe20000000000 */
[----:B------:R-:W-:-:S02]  /*3850*/  ULOP3.LUT UR29, UR5, 0x10000, URZ, 0xfc, !UPT ;  /* 0x00010000051d7892 */ /* 0x000fc4000f8efcff */
[----:B------:R-:W-:Y:S02]  /*3860*/  ULOP3.LUT UR30, UR30, 0x10000, URZ, 0xfc, !UPT ;  /* 0x000100001e1e7892 */ /* 0x000fe4000f8efcff */
[----:B------:R-:W-:Y:S01]  /*3870*/  USEL UR43, UR33, 0x1, !UP0 ;  /* 0x00000001212b7887 */ /* 0x000fe2000c000000 */
[----:B------:R-:W-:Y:S01]  /*3880*/  UMOV UR38, 0x0 ;  /* 0x0000000000267882 */ /* 0x000fe20000000000 */
[----:B------:R-:W-:Y:S01]  /*3890*/  UMOV UR39, 0x10200010 ;  /* 0x1020001000277882 */ /* 0x000fe20000000000 */
[----:B------:R-:W-:Y:S01]  /*38a0*/  UMOV UR36, 0x0 ;  /* 0x0000000000247882 */ /* 0x000fe20000000000 */
[----:B------:R-:W-:Y:S01]  /*38b0*/  UMOV UR37, 0x10200010 ;  /* 0x1020001000257882 */ /* 0x000fe20000000000 */
[----:B------:R-:W-:Y:S01]  /*38c0*/  UMOV UR34, 0x0 ;  /* 0x0000000000227882 */ /* 0x000fe20000000000 */
[----:B------:R-:W-:Y:S01]  /*38d0*/  UMOV UR35, 0x10200010 ;  /* 0x1020001000237882 */ /* 0x000fe20000000000 */
[----:B-1----:R-:W-:Y:S02]  /*38e0*/  R2UR UR44, R3 ;  /* 0x00000000032c72ca */ /* 0x002fe400000e0000 */
[----:B------:R-:W-:-:S13]  /*38f0*/  CS2R R2, SRZ ;  /* 0x0000000000027805 */ /* 0x000fda000001ff00 */
.L_x_74:
[C---:B------:R-:W-:Y:S02]  /*3900*/  LEA R0, R8.reuse, UR26, 0x3 ;  /* 0x0000001a08007c11 */ /* 0x040fe4000f8e18ff */
[----:B------:R-:W-:Y:S02]  /*3910*/  SHF.L.U32 R5, R3, 0x1f, RZ ;  /* 0x0000001f03057819 */ /* 0x000fe400000006ff */
[----:B------:R-:W-:Y:S02]  /*3920*/  LEA R4, R8, UR26, 0x4 ;  /* 0x0000001a08047c11 */ /* 0x000fe4000f8e20ff */
[----:B------:R-:W1:Y:S02]  /*3930*/  SYNCS.PHASECHK.TRANS64.TRYWAIT P0, [R0+URZ+0x90], R5 ;  /* 0x00009005000075a7 */ /* 0x000e6400080011ff */
[----:B-1-3--:R-:W-:Y:S05]  /*3940*/  @!P0 BRA `(.L_x_67) ;  /* 0x0000006400b88947 */ /* 0x00afea0003800000 */
.L_x_167:
[----:B-1----:R-:W1:Y:S01]  /*3950*/  LDS.128 R4, [R4+0x120] ;  /* 0x0001200004047984 */ /* 0x002e620000000c00 */
[----:B------:R-:W-:Y:S02]  /*3960*/  VIADD R0, R0, 0xa0 ;  /* 0x000000a000007836 */ /* 0x000fe40000000000 */
[----:B------:R-:W-:Y:S01]  /*3970*/  VIADD R8, R8, 0x1 ;  /* 0x0000000108087836 */ /* 0x000fe20000000000 */
[----:B------:R-:W-:Y:S01]  /*3980*/  @!PT LDS RZ, [RZ] ;  /* 0x00000000fffff984 */ /* 0x000fe20000000800 */
[----:B------:R-:W-:Y:S01]  /*3990*/  @!PT LDS RZ, [RZ] ;  /* 0x00000000fffff984 */ /* 0x000fe20000000800 */
[----:B------:R-:W-:Y:S01]  /*39a0*/  @!PT LDS RZ, [RZ] ;  /* 0x00000000fffff984 */ /* 0x000fe20000000800 */
[----:B------:R-:W-:Y:S01]  /*39b0*/  @!PT LDS RZ, [RZ] ;  /* 0x00000000fffff984 */ /* 0x000fe20000000800 */
[----:B------:R2:W-:Y:S06]  /*39c0*/  MEMBAR.ALL.CTA ;  /* 0x0000000000007992 */ /* 0x0005ec0000008000 */
[----:B--2---:R-:W2:Y:S01]  /*39d0*/  FENCE.VIEW.ASYNC.S ;  /* 0x00000000000073c6 */ /* 0x004ea20000000000 */
[----:B------:R-:W-:-:S04]  /*39e0*/  PRMT R0, RZ, 0x654, R0 ;  /* 0x00000654ff007816 */ /* 0x000fc80000000000 */
[----:B--2---:R2:W-:Y:S01]  /*39f0*/  SYNCS.ARRIVE.TRANS64.RED.A1T0 RZ, [R0+URZ], RZ ;  /* 0x000000ff00ff79a7 */ /* 0x0045e200081004ff */
[----:B-1----:R-:W-:Y:S01]  /*3a00*/  LOP3.LUT P1, RZ, R6, 0x1, RZ, 0xc0, !PT ;  /* 0x0000000106ff7812 */ /* 0x002fe2000782c0ff */
[----:B--2---:R-:W-:-:S12]  /*3a10*/  BRA.U UP3, `(.L_x_68) ;  /* 0x0000000503087547 */ /* 0x004fd8000b800000 */
[----:B------:R-:W1:Y:S01]  /*3a20*/  LDCU UR4, c[0x0][0x38c] ;  /* 0x00007180ff0477ac */ /* 0x000e620008000800 */
[----:B------:R-:W-:Y:S02]  /*3a30*/  PLOP3.LUT P2, PT, PT, PT, PT, 0x80, 0x8 ;  /* 0x000000000008781c */ /* 0x000fe40003f4f070 */
[----:B------:R-:W-:Y:S01]  /*3a40*/  SHF.L.U32 R5, R9, 0x1f, RZ ;  /* 0x0000001f09057819 */ /* 0x000fe200000006ff */
[----:B------:R-:W-:Y:S02]  /*3a50*/  ULEA UR31, UR32, UR26, 0x3 ;  /* 0x0000001a201f7291 */ /* 0x000fe4000f8e18ff */
[----:B------:R-:W-:Y:S02]  /*3a60*/  ULEA UR11, UR32, UR44, 0x7 ;  /* 0x0000002c200b7291 */ /* 0x000fe4000f8e38ff */
[----:B-1----:R-:W-:-:S06]  /*3a70*/  UISETP.GE.AND UP0, UPT, UR4, 0x1, UPT ;  /* 0x000000010400788c */ /* 0x002fcc000bf06270 */
[----:B------:R-:W-:-:S05]  /*3a80*/  PLOP3.LUT P0, PT, PT, PT, UP0, 0x80, 0x8 ;  /* 0x000000000008781c */ /* 0x000fca0003f0f008 */
[----:B------:R-:W-:-:S08]  /*3a90*/  @UP0 ULEA UR4, UR23, UR26, 0x3 ;  /* 0x0000001a17040291 */ /* 0x000fd0000f8e18ff */
[----:B------:R-:W-:-:S04]  /*3aa0*/  @P0 SHF.L.U32 R0, R2, 0x1f, RZ ;  /* 0x0000001f02000819 */ /* 0x000fc800000006ff */
[----:B------:R1:W2:Y:S01]  /*3ab0*/  @P0 SYNCS.PHASECHK.TRANS64.TRYWAIT P2, [UR4], R0 ;  /* 0x00000000ff0005a7 */ /* 0x0002a20008041104 */
[----:B------:R-:W3:Y:S02]  /*3ac0*/  SYNCS.PHASECHK.TRANS64.TRYWAIT P0, [UR31+0xd0], R5 ;  /* 0x0000d005ff0075a7 */ /* 0x000ee4000800111f */
[----:B-123--:R-:W-:Y:S05]  /*3ad0*/  @!P0 BRA `(.L_x_69) ;  /* 0x0000006400688947 */ /* 0x00efea0003800000 */
.L_x_169:
[----:B------:R-:W-:Y:S01]  /*3ae0*/  UMOV UR27, UR22 ;  /* 0x00000016001b7c82 */ /* 0x000fe20008000000 */
[----:B------:R-:W-:Y:S05]  /*3af0*/  BRA.U !UP0, `(.L_x_70) ;  /* 0x0000000108c07547 */ /* 0x000fea000b800000 */
[----:B------:R-:W-:Y:S02]  /*3b00*/  UIADD3 UR27, UPT, UPT, UR43, UR22, URZ ;  /* 0x000000162b1b7290 */ /* 0x000fe4000fffe0ff */
[----:B------:R-:W-:Y:S01]  /*3b10*/  UPLOP3.LUT UP2, UPT, UPT, UPT, UPT, 0x40, 0x4 ;  /* 0x000000000004789c */ /* 0x000fe20003f4e870 */
[----:B------:R-:W-:Y:S01]  /*3b20*/  UMOV UR24, UR33 ;  /* 0x0000002100187c82 */ /* 0x000fe20008000000 */
[----:B------:R-:W-:-:S09]  /*3b30*/  UMOV UR10, UR23 ;  /* 0x00000017000a7c82 */ /* 0x000fd20008000000 */
.L_x_73:
[----:B--2---:R-:W-:Y:S01]  /*3b40*/  ULEA UR5, UR10, UR26, 0x3 ;  /* 0x0000001a0a057291 */ /* 0x004fe2000f8e18ff */
[----:B---3--:R-:W-:Y:S11]  /*3b50*/  @P2 BRA `(.L_x_71) ;  /* 0x00000000000c2947 */ /* 0x008ff60003800000 */
[----:B-1----:R-:W-:Y:S04]  /*3b60*/  SHF.L.U32 R5, R2, 0x1f, RZ ;  /* 0x0000001f02057819 */ /* 0x002fe800000006ff */
[----:B------:R-:W1:Y:S02]  /*3b70*/  SYNCS.PHASECHK.TRANS64.TRYWAIT P0, [UR5], R5 ;  /* 0x00000005ff0075a7 */ /* 0x000e640008001105 */
[----:B-1----:R-:W-:Y:S05]  /*3b80*/  @!P0 BRA `(.L_x_72) ;  /* 0x0000006400548947 */ /* 0x002fea0003800000 */
.L_x_71:
[----:B------:R-:W-:Y:S01]  /*3b90*/  UISETP.NE.AND UP0, UPT, UR24, 0x1, UPT ;  /* 0x000000011800788c */ /* 0x000fe2000bf05270 */
[----:B------:R-:W-:Y:S01]  /*3ba0*/  PLOP3.LUT P2, PT, PT, PT, PT, 0x80, 0x8 ;  /* 0x000000000008781c */ /* 0x000fe20003f4f070 */
[----:B------:R-:W-:Y:S02]  /*3bb0*/  UIADD3 UR4, UPT, UPT, UR10, 0x1, URZ ;  /* 0x000000010a047890 */ /* 0x000fe4000fffe0ff */
[----:B------:R-:W-:Y:S02]  /*3bc0*/  UIADD3 UR25, UPT, UPT, UR5, 0x20, URZ ;  /* 0x0000002005197890 */ /* 0x000fe4000fffe0ff */
[----:B------:R-:W-:Y:S01]  /*3bd0*/  UISETP.NE.AND UP1, UPT, UR4, 0x4, UPT ;  /* 0x000000040400788c */ /* 0x000fe2000bf25270 */
[----:B------:R-:W-:Y:S01]  /*3be0*/  PLOP3.LUT P0, PT, PT, PT, UP0, 0x80, 0x8 ;  /* 0x000000000008781c */ /* 0x000fe20003f0f008 */
[----:B------:R-:W-:Y:S02]  /*3bf0*/  UIADD3 UR22, UPT, UPT, UR22, 0x1, URZ ;  /* 0x0000000116167890 */ /* 0x000fe4000fffe0ff */
[----:B------:R-:W-:Y:S02]  /*3c00*/  USEL UR6, URZ, 0x1, UP1 ;  /* 0x00000001ff067887 */ /* 0x000fe40008800000 */
[----:B------:R-:W-:Y:S02]  /*3c10*/  USEL UR23, UR4, URZ, UP1 ;  /* 0x000000ff04177287 */ /* 0x000fe40008800000 */
[----:B------:R-:W-:Y:S02]  /*3c20*/  UIADD3 UR24, UPT, UPT, UR24, -0x1, URZ ;  /* 0xffffffff18187890 */ /* 0x000fe4000fffe0ff */
[----:B------:R-:W-:Y:S01]  /*3c30*/  @UP0 ULEA UR4, UR23, UR26, 0x3 ;  /* 0x0000001a17040291 */ /* 0x000fe2000f8e18ff */
[----:B------:R-:W-:Y:S01]  /*3c40*/  LOP3.LUT R2, R2, UR6, RZ, 0x3c, !PT ;  /* 0x0000000602027c12 */ /* 0x000fe2000f8e3cff */
[----:B------:R-:W-:Y:S02]  /*3c50*/  ULEA UR6, UR10, UR30, 0x9 ;  /* 0x0000001e0a067291 */ /* 0x000fe4000f8e48ff */
[----:B------:R-:W-:Y:S01]  /*3c60*/  UISETP.NE.AND UP0, UPT, UR22, UR27, UPT ;  /* 0x0000001b1600728c */ /* 0x000fe2000bf05270 */
[----:B-1----:R-:W-:Y:S01]  /*3c70*/  @P0 SHF.L.U32 R0, R2, 0x1f, RZ ;  /* 0x0000001f02000819 */ /* 0x002fe200000006ff */
[----:B------:R-:W-:Y:S02]  /*3c80*/  UIADD3 UR20, UPT, UPT, UR6, 0x2, URZ ;  /* 0x0000000206147890 */ /* 0x000fe4000fffe0ff */
[----:B------:R-:W-:Y:S01]  /*3c90*/  UIADD3 UR16, UPT, UPT, UR6, 0x4, URZ ;  /* 0x0000000406107890 */ /* 0x000fe2000fffe0ff */
[----:B------:R2:W3:Y:S01]  /*3ca0*/  @P0 SYNCS.PHASECHK.TRANS64.TRYWAIT P2, [UR4], R0 ;  /* 0x00000000ff0005a7 */ /* 0x0004e20008041104 */
[----:B------:R-:W-:Y:S02]  /*3cb0*/  ULEA UR4, UR10, UR29, 0xa ;  /* 0x0000001d0a047291 */ /* 0x000fe4000f8e50ff */
[----:B------:R-:W-:Y:S02]  /*3cc0*/  UIADD3 UR12, UPT, UPT, UR6, 0x6, URZ ;  /* 0x00000006060c7890 */ /* 0x000fe4000fffe0ff */
[----:B------:R-:W-:Y:S02]  /*3cd0*/  UIADD3 UR18, UPT, UPT, UR4, 0x2, URZ ;  /* 0x0000000204127890 */ /* 0x000fe4000fffe0ff */
[----:B------:R-:W-:Y:S02]  /*3ce0*/  UIADD3 UR14, UPT, UPT, UR4, 0x4, URZ ;  /* 0x00000004040e7890 */ /* 0x000fe4000fffe0ff */
[----:B------:R-:W-:Y:S01]  /*3cf0*/  UIADD3 UR8, UPT, UPT, UR4, 0x6, URZ ;  /* 0x0000000604087890 */ /* 0x000fe2000fffe0ff */
[----:B------:R-:W-:Y:S01]  /*3d00*/  UMOV UR7, 0x40004040 ;  /* 0x4000404000077882 */ /* 0x000fe20000000000 */
[----:B------:R-:W-:Y:S01]  /*3d10*/  UMOV UR5, 0x40004040 ;  /* 0x4000404000057882 */ /* 0x000fe20000000000 */
[----:B------:R-:W-:Y:S01]  /*3d20*/  UMOV UR21, 0x40004040 ;  /* 0x4000404000157882 */ /* 0x000fe20000000000 */
[----:B------:R2:W-:Y:S01]  /*3d30*/  UTCHMMA.2CTA gdesc[UR4], gdesc[UR6], tmem[UR11], tmem[UR40], idesc[UR41], UP2 ;  /* 0x00ff2806040075ea */ /* 0x0005e2000920000b */
[----:B------:R-:W-:Y:S01]  /*3d40*/  UPLOP3.LUT UP2, UPT, UPT, UPT, UPT, 0x80, 0x8 ;  /* 0x000000000008789c */ /* 0x000fe20003f4f070 */
[----:B------:R-:W-:Y:S01]  /*3d50*/  UMOV UR19, 0x40004040 ;  /* 0x4000404000137882 */ /* 0x000fe20000000000 */
[----:B------:R-:W-:Y:S01]  /*3d60*/  UMOV UR17, 0x40004040 ;  /* 0x4000404000117882 */ /* 0x000fe20000000000 */
[----:B------:R2:W-:Y:S01]  /*3d70*/  UTCHMMA.2CTA gdesc[UR18], gdesc[UR20], tmem[UR11], tmem[UR38], idesc[UR39], UPT ;  /* 0x00ff2614120075ea */ /* 0x0005e2000ba0000b */
[----:B------:R-:W-:Y:S01]  /*3d80*/  UMOV UR15, 0x40004040 ;  /* 0x40004040000f7882 */ /* 0x000fe20000000000 */
[----:B------:R-:W-:Y:S01]  /*3d90*/  UMOV UR13, 0x40004040 ;  /* 0x40004040000d7882 */ /* 0x000fe20000000000 */
[----:B------:R-:W-:Y:S01]  /*3da0*/  UMOV UR9, 0x40004040 ;  /* 0x4000404000097882 */ /* 0x000fe20000000000 */
[----:B------:R2:W-:Y:S01]  /*3db0*/  UTCHMMA.2CTA gdesc[UR14], gdesc[UR16], tmem[UR11], tmem[UR36], idesc[UR37], UPT ;  /* 0x00ff24100e0075ea */ /* 0x0005e2000ba0000b */
[----:B------:R2:W-:Y:S01]  /*3dc0*/  UTCHMMA.2CTA gdesc[UR8], gdesc[UR12], tmem[UR11], tmem[UR34], idesc[UR35], UPT ;  /* 0x00ff220c080075ea */ /* 0x0005e2000ba0000b */
[----:B------:R2:W-:Y:S01]  /*3dd0*/  UTCBAR.2CTA.MULTICAST [UR25], URZ, UR28 ;  /* 0x000000ff190073e9 */ /* 0x0005e2000820081c */
[----:B------:R-:W-:Y:S01]  /*3de0*/  UMOV UR10, UR23 ;  /* 0x00000017000a7c82 */ /* 0x000fe20008000000 */
[----:B------:R-:W-:Y:S05]  /*3df0*/  BRA.U UP0, `(.L_x_73) ;  /* 0xfffffffd00507547 */ /* 0x000fea000b83ffff */
.L_x_70:
[----:B--2---:R-:W-:Y:S01]  /*3e00*/  UIADD3 UR4, UPT, UPT, UR31, 0xb0, URZ ;  /* 0x000000b01f047890 */ /* 0x004fe2000fffe0ff */
[----:B------:R-:W-:-:S08]  /*3e10*/  UMOV UR22, UR27 ;  /* 0x0000001b00167c82 */ /* 0x000fd00008000000 */
[----:B------:R2:W-:Y:S01]  /*3e20*/  UTCBAR.2CTA.MULTICAST [UR4], URZ, UR42 ;  /* 0x000000ff040073e9 */ /* 0x0005e2000820082a */
[----:B------:R-:W-:Y:S02]  /*3e30*/  NOP ;  /* 0x0000000000007918 */ /* 0x000fe40000000000 */
.L_x_68:
[----:B--2---:R-:W-:Y:S01]  /*3e40*/  UIADD3 UR4, UPT, UPT, UR32, 0x1, URZ ;  /* 0x0000000120047890 */ /* 0x004fe2000fffe0ff */
[----:B------:R-:W-:-:S03]  /*3e50*/  ISETP.NE.AND P0, PT, R8, 0x2, PT ;  /* 0x000000020800780c */ /* 0x000fc60003f05270 */
[----:B------:R-:W-:Y:S01]  /*3e60*/  UISETP.NE.AND UP0, UPT, UR4, 0x4, UPT ;  /* 0x000000040400788c */ /* 0x000fe2000bf05270 */
[----:B-1----:R-:W-:Y:S02]  /*3e70*/  SEL R0, RZ, 0x1, P0 ;  /* 0x00000001ff007807 */ /* 0x002fe40000000000 */
[----:B------:R-:W-:Y:S01]  /*3e80*/  SEL R8, R8, RZ, P0 ;  /* 0x000000ff08087207 */ /* 0x000fe20000000000 */
[----:B------:R-:W-:Y:S01]  /*3e90*/  USEL UR5, URZ, 0x1, UP0 ;  /* 0x00000001ff057887 */ /* 0x000fe20008000000 */
[----:B------:R-:W-:Y:S01]  /*3ea0*/  LOP3.LUT R3, R3, R0, RZ, 0x3c, !PT ;  /* 0x0000000003037212 */ /* 0x000fe200078e3cff */
[----:B------:R-:W-:-:S04]  /*3eb0*/  USEL UR32, UR4, URZ, UP0 ;  /* 0x000000ff04207287 */ /* 0x000fc80008000000 */
[----:B------:R-:W-:Y:S01]  /*3ec0*/  LOP3.LUT R9, R9, UR5, RZ, 0x3c, !PT ;  /* 0x0000000509097c12 */ /* 0x000fe2000f8e3cff */
[----:B------:R-:W-:Y:S07]  /*3ed0*/  @P1 BRA `(.L_x_74) ;  /* 0xfffffff800881947 */ /* 0x000fee000383ffff */
[----:B------:R-:W1:Y:S01]  /*3ee0*/  S2UR UR8, SR_CgaCtaId ;  /* 0x00000000000879c3 */ /* 0x000e620000008800 */
[----:B------:R-:W-:Y:S01]  /*3ef0*/  ELECT P0, URZ, PT ;  /* 0x0000000000ff782f */ /* 0x000fe20003800000 */
[----:B------:R-:W-:Y:S01]  /*3f00*/  HFMA2 R0, -RZ, RZ, 0, 5.9604644775390625e-08 ;  /* 0x00000001ff007431 */ /* 0x000fe200000001ff */
[----:B------:R-:W-:-:S05]  /*3f10*/  UMOV UR4, 0x40 ;  /* 0x0000004000047882 */ /* 0x000fca0000000000 */
[----:B------:R-:W-:Y:S01]  /*3f20*/  UVIRTCOUNT.DEALLOC.SMPOOL 0x80 ;  /* 0x000000800000784c */ /* 0x000fe20000000000 */
[----:B------:R-:W-:Y:S02]  /*3f30*/  UISETP.NE.AND UP1, UPT, UR46, URZ, UPT ;  /* 0x000000ff2e00728c */ /* 0x000fe4000bf25270 */
[----:B-1----:R-:W-:-:S09]  /*3f40*/  ULEA UR8, UR8, UR4, 0x18 ;  /* 0x0000000408087291 */ /* 0x002fd2000f8ec0ff */
[----:B------:R1:W-:Y:S01]  /*3f50*/  @P0 STS.U8 [UR8+0x1c], R0 ;  /* 0x00001c00ff000988 */ /* 0x0003e20008000008 */
[----:B------:R-:W-:Y:S05]  /*3f60*/  BRA.U UP1, `(.L_x_75) ;  /* 0x0000000101a07547 */ /* 0x000fea000b800000 */
[----:B------:R-:W-:Y:S01]  /*3f70*/  UIADD3 UR7, UPT, UPT, UR26, 0xd0, URZ ;  /* 0x000000d01a077890 */ /* 0x000fe2000fffe0ff */
[----:B------:R-:W-:-:S03]  /*3f80*/  SHF.L.U32 R3, R9, 0x1f, RZ ;  /* 0x0000001f09037819 */ /* 0x000fc600000006ff */
[----:B------:R-:W-:-:S09]  /*3f90*/  ULEA UR4, UR32, UR7, 0x3 ;  /* 0x0000000720047291 */ /* 0x000fd2000f8e18ff */
[----:B------:R-:W2:Y:S02]  /*3fa0*/  SYNCS.PHASECHK.TRANS64.TRYWAIT P0, [UR4], R3 ;  /* 0x00000003ff0075a7 */ /* 0x000ea40008001104 */
[----:B--2---:R-:W-:Y:S05]  /*3fb0*/  @!P0 BRA `(.L_x_76) ;  /* 0x0000006000608947 */ /* 0x004fea0003800000 */
.L_x_172:
        /* <DEDUP_REMOVED lines=9> */
.L_x_174:
        /* <DEDUP_REMOVED lines=9> */
.L_x_176:
[----:B------:R-:W-:-:S04]  /*40e0*/  UIADD3 UR4, UPT, UPT, UR4, 0x1, URZ ;  /* 0x0000000104047890 */ /* 0x000fc8000fffe0ff */
[----:B------:R-:W-:-:S04]  /*40f0*/  UISETP.NE.AND UP0, UPT, UR4, 0x4, UPT ;  /* 0x000000040400788c */ /* 0x000fc8000bf05270 */
[----:B------:R-:W-:Y:S02]  /*4100*/  USEL UR5, URZ, 0x1, UP0 ;  /* 0x00000001ff057887 */ /* 0x000fe40008000000 */
[----:B------:R-:W-:-:S04]  /*4110*/  USEL UR4, UR4, URZ, UP0 ;  /* 0x000000ff04047287 */ /* 0x000fc80008000000 */
[----:B------:R-:W-:Y:S01]  /*4120*/  ULEA UR4, UR4, UR7, 0x3 ;  /* 0x0000000704047291 */ /* 0x000fe2000f8e18ff */
[----:B-1----:R-:W-:-:S04]  /*4130*/  LOP3.LUT R3, R2, UR5, RZ, 0x3c, !PT ;  /* 0x0000000502037c12 */ /* 0x002fc8000f8e3cff */
[----:B------:R-:W-:Y:S01]  /*4140*/  SHF.L.U32 R3, R3, 0x1f, RZ ;  /* 0x0000001f03037819 */ /* 0x000fe200000006ff */
[----:B------:R-:W-:-:S04]  /*4150*/  IMAD.U32 R0, RZ, RZ, UR4 ;  /* 0x00000004ff007e24 */ /* 0x000fc8000f8e00ff */
[----:B------:R1:W2:Y:S03]  /*4160*/  SYNCS.PHASECHK.TRANS64.TRYWAIT P0, [R0+URZ], R3 ;  /* 0x00000003000075a7 */ /* 0x0002a600080011ff */
[----:B--2---:R-:W-:Y:S05]  /*4170*/  @!P0 NANOSLEEP.SYNCS 0x989680 ;  /* 0x009896800000895d */ /* 0x004fea0003900000 */
[----:B------:R-:W2:Y:S02]  /*4180*/  @!P0 SYNCS.PHASECHK.TRANS64 P0, [R0+URZ], R3 ;  /* 0x00000003000085a7 */ /* 0x000ea400080010ff */
[----:B--2---:R-:W-:Y:S05]  /*4190*/  @P0 BRA `(.L_x_79) ;  /* 0x0000000000200947 */ /* 0x004fea0003800000 */
.L_x_80:
[----:B--2---:R2:W4:Y:S02]  /*41a0*/  SYNCS.PHASECHK.TRANS64.TRYWAIT P0, [R0+URZ], R3 ;  /* 0x00000003000075a7 */ /* 0x00452400080011ff */
[----:B----4-:R-:W-:Y:S05]  /*41b0*/  @!P0 NANOSLEEP.SYNCS 0x989680 ;  /* 0x009896800000895d */ /* 0x010fea0003900000 */
[----:B------:R-:W4:Y:S02]  /*41c0*/  @!P0 SYNCS.PHASECHK.TRANS64 P0, [R0+URZ], R3 ;  /* 0x00000003000085a7 */ /* 0x000f2400080010ff */
[----:B----4-:R-:W-:Y:S05]  /*41d0*/  @!P0 BRA `(.L_x_80) ;  /* 0xfffffffc00f08947 */ /* 0x010fea000383ffff */
[----:B------:R-:W-:Y:S05]  /*41e0*/  BRA `(.L_x_79) ;  /* 0x00000000000c7947 */ /* 0x000fea0003800000 */
.L_x_75:
[----:B------:R-:W-:-:S04]  /*41f0*/  UIADD3 UR4, UPT, UPT, UR26, 0x110, URZ ;  /* 0x000001101a047890 */ /* 0x000fc8000fffe0ff */
[----:B------:R-:W-:-:S09]  /*4200*/  UPRMT UR4, UR45, 0x654, UR4 ;  /* 0x000006542d047896 */ /* 0x000fd20008000004 */
[----:B------:R-:W-:Y:S03]  /*4210*/  SYNCS.ARRIVE.TRANS64.RED.A1T0 RZ, [UR4], RZ ;  /* 0x000000ffffff79a7 */ /* 0x000fe60008100404 */
.L_x_79:
[----:B-12---:R-:W-:Y:S01]  /*4220*/  SHF.L.U32 R3, RZ, 0x1f, RZ ;  /* 0x0000001fff037819 */ /* 0x006fe200000006ff */
[----:B------:R-:W-:Y:S01]  /*4230*/  UIADD3 UR4, UPT, UPT, UR26, 0x110, URZ ;  /* 0x000001101a047890 */ /* 0x000fe2000fffe0ff */
[----:B------:R-:W-:Y:S02]  /*4240*/  PLOP3.LUT P0, PT, PT, PT, UP1, 0x80, 0x8 ;  /* 0x000000000008781c */ /* 0x000fe40003f0f018 */
[----:B------:R-:W1:Y:S02]  /*4250*/  SYNCS.PHASECHK.TRANS64.TRYWAIT P1, [UR26+0x110], R3 ;  /* 0x00011003ff0075a7 */ /* 0x000e64000802111a */
[----:B-1----:R-:W-:Y:S09]  /*4260*/  @!P1 BRA `(.L_x_81) ;  /* 0x0000005c00fc9947 */ /* 0x002ff20003800000 */
.L_x_178:
[----:B------:R-:W-:Y:S01]  /*4270*/  @!UP1 UPRMT UR4, UR45, 0x654, UR4 ;  /* 0x000006542d049896 */ /* 0x000fe20008000004 */
[----:B------:R-:W-:Y:S01]  /*4280*/  UMOV UR5, 0xffff ;  /* 0x0000ffff00057882 */ /* 0x000fe20000000000 */
[----:B------:R-:W-:-:S07]  /*4290*/  UMOV UR6, 0x1 ;  /* 0x0000000100067882 */ /* 0x000fce0000000000 */
[----:B------:R-:W-:Y:S01]  /*42a0*/  @!P0 SYNCS.ARRIVE.TRANS64.RED.A1T0 RZ, [UR4], RZ ;  /* 0x000000ffffff89a7 */ /* 0x000fe20008100404 */
[----:B------:R-:W-:Y:S01]  /*42b0*/  NOP ;  /* 0x0000000000007918 */ /* 0x000fe20000000000 */
[----:B-1----:R-:W1:Y:S01]  /*42c0*/  LDS R0, [UR8+0x14] ;  /* 0x00001408ff007984 */ /* 0x002e620008000800 */
[----:B------:R-:W-:-:S04]  /*42d0*/  ULOP3.LUT UR4, UR44, 0xffff, URZ, 0xc0, !UPT ;  /* 0x0000ffff2c047892 */ /* 0x000fc8000f8ec0ff */
[----:B------:R-:W-:-:S04]  /*42e0*/  USHF.R.U32.HI UR4, URZ, 0x5, UR4 ;  /* 0x00000005ff047899 */ /* 0x000fc80008011604 */
[----:B------:R-:W-:Y:S02]  /*42f0*/  USHF.L.U32 UR5, UR5, UR4, URZ ;  /* 0x0000000405057299 */ /* 0x000fe400080006ff */
[----:B------:R-:W-:-:S04]  /*4300*/  USHF.L.U32 UR4, UR6, UR4, URZ ;  /* 0x0000000406047299 */ /* 0x000fc800080006ff */
[----:B-1----:R-:W-:-:S04]  /*4310*/  LOP3.LUT R0, R0, UR5, RZ, 0xc0, !PT ;  /* 0x0000000500007c12 */ /* 0x002fc8000f8ec0ff */
[----:B------:R-:W-:-:S13]  /*4320*/  ISETP.NE.AND P0, PT, R0, UR5, PT ;  /* 0x0000000500007c0c */ /* 0x000fda000bf05270 */
[----:B------:R-:W-:Y:S05]  /*4330*/  @P0 BRA `(.L_x_82) ;  /* 0x0000000000580947 */ /* 0x000fea0003800000 */
[----:B------:R-:W1:Y:S02]  /*4340*/  LDS R0, [UR8+0x18] ;  /* 0x00001808ff007984 */ /* 0x000e640008000800 */
[----:B-1----:R-:W-:-:S04]  /*4350*/  LOP3.LUT R0, R0, UR4, RZ, 0xc0, !PT ;  /* 0x0000000400007c12 */ /* 0x002fc8000f8ec0ff */
[----:B------:R-:W-:-:S13]  /*4360*/  ISETP.NE.AND P0, PT, R0, UR4, PT ;  /* 0x0000000400007c0c */ /* 0x000fda000bf05270 */
[----:B------:R-:W-:Y:S05]  /*4370*/  @P0 BRA `(.L_x_83) ;  /* 0x00000000003c0947 */ /* 0x000fea0003800000 */
[----:B------:R-:W1:Y:S01]  /*4380*/  S2R R2, SR_LANEID ;  /* 0x0000000000027919 */ /* 0x000e620000000000 */
[----:B------:R-:W-:Y:S01]  /*4390*/  ULOP3.LUT UR5, URZ, UR5, URZ, 0x33, !UPT ;  /* 0x00000005ff057292 */ /* 0x000fe2000f8e33ff */
[----:B------:R-:W-:Y:S01]  /*43a0*/  LOP3.LUT R4, RZ, UR4, RZ, 0x33, !PT ;  /* 0x00000004ff047c12 */ /* 0x000fe2000f8e33ff */
[----:B------:R-:W-:Y:S02]  /*43b0*/  VOTEU.ANY UR4, UPT, PT ;  /* 0x0000000000047886 */ /* 0x000fe400038e0100 */
[----:B------:R-:W-:Y:S01]  /*43c0*/  UFLO.U32 UR4, UR4 ;  /* 0x00000004000472bd */ /* 0x000fe200080e0000 */
[----:B------:R-:W2:Y:S01]  /*43d0*/  REDUX UR6, R4 ;  /* 0x00000000040673c4 */ /* 0x000ea20000000000 */
[----:B------:R-:W-:-:S06]  /*43e0*/  IMAD.U32 R0, RZ, RZ, UR5 ;  /* 0x00000005ff007e24 */ /* 0x000fcc000f8e00ff */
[----:B------:R4:W-:Y:S01]  /*43f0*/  UTCATOMSWS.AND URZ, UR5 ;  /* 0x0000000500ff79e3 */ /* 0x0009e20008000000 */
[----:B------:R-:W3:Y:S01]  /*4400*/  REDUX UR7, R0 ;  /* 0x00000000000773c4 */ /* 0x000ee20000000000 */
[----:B-1----:R-:W-:Y:S01]  /*4410*/  ISETP.EQ.U32.AND P0, PT, R2, UR4, PT ;  /* 0x0000000402007c0c */ /* 0x002fe2000bf02070 */
[----:B--2---:R-:W-:Y:S01]  /*4420*/  IMAD.U32 R2, RZ, RZ, UR6 ;  /* 0x00000006ff027e24 */ /* 0x004fe2000f8e00ff */
[----:B---3--:R-:W-:-:S11]  /*4430*/  MOV R3, UR7 ;  /* 0x0000000700037c02 */ /* 0x008fd60008000f00 */
[----:B------:R4:W-:Y:S04]  /*4440*/  @P0 ATOMS.AND RZ, [UR8+0x14], R3 ;  /* 0x00001403ffff098c */ /* 0x0009e8000a800008 */
[----:B------:R4:W-:Y:S01]  /*4450*/  @P0 ATOMS.AND RZ, [UR8+0x18], R2 ;  /* 0x00001802ffff098c */ /* 0x0009e2000a800008 */
[----:B------:R-:W-:Y:S05]  /*4460*/  BRA `(.L_x_84) ;  /* 0x0000000000147947 */ /* 0x000fea0003800000 */
.L_x_83:
[----:B------:R-:W-:Y:S02]  /*4470*/  MOV R2, 0x4490 ;  /* 0x0000449000027802 */ /* 0x000fe40000000f00 */
[----:B---3-5:R-:W-:Y:S05]  /*4480*/  CALL.REL.NOINC `($__internal_0_$__cuda_sm10x_tcgen05_guardrail_trap_col_being_dealloced_not_returned_by_alloc) ;  /* 0x0000006000dc7944 */ /* 0x028fea0003c00000 */
[----:B------:R-:W-:Y:S05]  /*4490*/  BRA `(.L_x_84) ;  /* 0x0000000000087947 */ /* 0x000fea0003800000 */
.L_x_82:
[----:B------:R-:W-:Y:S02]  /*44a0*/  MOV R2, 0x44c0 ;  /* 0x000044c000027802 */ /* 0x000fe40000000f00 */
[----:B---3-5:R-:W-:Y:S05]  /*44b0*/  CALL.REL.NOINC `($__internal_2_$__cuda_sm10x_tcgen05_guardrail_trap_unallocated_columns_being_dealloced) ;  /* 0x0000006000e87944 */ /* 0x028fea0003c00000 */
.L_x_84:
[----:B------:R-:W-:Y:S01]  /*44c0*/  NOP ;  /* 0x0000000000007918 */ /* 0x000fe20000000000 */
[----:B----4-:R-:W-:Y:S05]  /*44d0*/  EXIT ;  /* 0x000000000000794d */ /* 0x010fea0003800000 */
.L_x_55:
[----:B------:R-:W-:-:S09]  /*44e0*/  UISETP.NE.OR UP0, UPT, UR13, 0x3, !UP3 ;  /* 0x000000030d00788c */ /* 0x000fd2000df05670 */
[----:B------:R-:W-:Y:S05]  /*44f0*/  BRA.U UP0, `(.L_x_85) ;  /* 0x00000011005c7547 */ /* 0x000fea000b800000 */
[----:B------:R-:W1:Y:S01]  /*4500*/  S2UR UR10, SR_CgaCtaId ;  /* 0x00000000000a79c3 */ /* 0x000e620000008800 */
[----:B------:R-:W2:Y:S01]  /*4510*/  LDCU UR31, c[0x0][0x370] ;  /* 0x00006e00ff1f77ac */ /* 0x000ea20008000800 */
[----:B------:R-:W-:Y:S02]  /*4520*/  HFMA2 R13, -RZ, RZ, 0, 0 ;  /* 0x00000000ff0d7431 */ /* 0x000fe400000001ff */
[----:B------:R-:W-:Y:S01]  /*4530*/  IMAD.MOV.U32 R15, RZ, RZ, 0x1 ;  /* 0x00000001ff0f7424 */ /* 0x000fe200078e00ff */
[----:B------:R-:W-:Y:S01]  /*4540*/  MOV R7, 0x2000 ;  /* 0x0000200000077802 */ /* 0x000fe20000000f00 */
[----:B------:R-:W2:Y:S01]  /*4550*/  LDCU.128 UR44, c[0x0][0xb10] ;  /* 0x00016200ff2c77ac */ /* 0x000ea20008000c00 */
[----:B------:R-:W-:Y:S01]  /*4560*/  IMAD.MOV.U32 R14, RZ, RZ, RZ ;  /* 0x000000ffff0e7224 */ /* 0x000fe200078e00ff */
[----:B------:R-:W3:Y:S01]  /*4570*/  LDC.64 R16, c[0x0][0x348] ;  /* 0x0000d200ff107b82 */ /* 0x000ee20000000a00 */
[----:B------:R-:W4:Y:S01]  /*4580*/  LDCU UR30, c[0x0][0x374] ;  /* 0x00006e80ff1e77ac */ /* 0x000f220008000800 */
[----:B------:R-:W1:Y:S06]  /*4590*/  LDCU UR15, c[0x0][0xb0c] ;  /* 0x00016180ff0f77ac */ /* 0x000e6c0008000800 */
[----:B------:R-:W3:Y:S01]  /*45a0*/  LDC.64 R2, c[0x0][0x888] ;  /* 0x00022200ff027b82 */ /* 0x000ee20000000a00 */
[----:B------:R-:W3:Y:S01]  /*45b0*/  LDCU UR49, c[0x0][0xb20] ;  /* 0x00016400ff3177ac */ /* 0x000ee20008000800 */
[----:B------:R-:W3:Y:S06]  /*45c0*/  LDCU UR4, c[0x0][0xb30] ;  /* 0x00016600ff0477ac */ /* 0x000eec0008000800 */
[----:B------:R-:W3:Y:S01]  /*45d0*/  LDC.64 R4, c[0x0][0x890] ;  /* 0x00022400ff047b82 */ /* 0x000ee20000000a00 */
[----:B------:R-:W-:Y:S01]  /*45e0*/  UMOV UR21, 0x400 ;  /* 0x0000040000157882 */ /* 0x000fe20000000000 */
[----:B--2---:R-:W-:-:S02]  /*45f0*/  UIMAD.WIDE.U32 UR6, UR31, UR44, URZ ;  /* 0x0000002c1f0672a5 */ /* 0x004fc4000f8e00ff */
[----:B----4-:R-:W-:Y:S02]  /*4600*/  UIMAD.WIDE.U32 UR8, UR30, UR47, URZ ;  /* 0x0000002f1e0872a5 */ /* 0x010fe4000f8e00ff */
[----:B-1----:R-:W-:Y:S02]  /*4610*/  ULEA UR21, UR10, UR21, 0x18 ;  /* 0x000000150a157291 */ /* 0x002fe4000f8ec0ff */
[----:B------:R-:W-:Y:S02]  /*4620*/  UPLOP3.LUT UP3, UPT, UPT, UPT, UPT, 0x40, 0x4 ;  /* 0x000000000004789c */ /* 0x000fe40003f6e870 */
[----:B------:R-:W-:Y:S02]  /*4630*/  UIADD3 UR37, UPT, UPT, UR21, 0x58, URZ ;  /* 0x0000005815257890 */ /* 0x000fe4000fffe0ff */
[----:B------:R-:W-:Y:S02]  /*4640*/  UIADD3 UR33, UPT, UPT, UR21, 0x40, URZ ;  /* 0x0000004015217890 */ /* 0x000fe4000fffe0ff */
[----:B------:R-:W-:-:S02]  /*4650*/  UIADD3 UR25, UPT, UPT, UR21, 0x48, URZ ;  /* 0x0000004815197890 */ /* 0x000fc4000fffe0ff */
[----:B------:R-:W-:Y:S01]  /*4660*/  UIADD3 UR17, UPT, UPT, UR21, 0x50, URZ ;  /* 0x0000005015117890 */ /* 0x000fe2000fffe0ff */
[----:B------:R-:W-:Y:S01]  /*4670*/  UMOV UR6, UR7 ;  /* 0x0000000700067c82 */ /* 0x000fe20008000000 */
[----:B------:R-:W-:Y:S01]  /*4680*/  UMOV UR41, UR9 ;  /* 0x0000000900297c82 */ /* 0x000fe20008000000 */
[----:B------:R-:W-:Y:S02]  /*4690*/  UISETP.GE.AND UP0, UPT, UR42, 0x1, UPT ;  /* 0x000000012a00788c */ /* 0x000fe4000bf06270 */
[----:B------:R-:W-:Y:S01]  /*46a0*/  UISETP.NE.AND UP4, UPT, UR42, 0x1, UPT ;  /* 0x000000012a00788c */ /* 0x000fe2000bf85270 */
[----:B------:R-:W1:Y:S01]  /*46b0*/  LDCU.64 UR22, c[0x0][0xb28] ;  /* 0x00016500ff1677ac */ /* 0x000e620008000a00 */
[----:B------:R-:W-:Y:S02]  /*46c0*/  UISETP.NE.AND UP6, UPT, UR15, 0x1, UPT ;  /* 0x000000010f00788c */ /* 0x000fe4000bfc5270 */
[----:B------:R-:W-:Y:S02]  /*46d0*/  UISETP.NE.AND UP5, UPT, UR46, 0x1, UPT ;  /* 0x000000012e00788c */ /* 0x000fe4000bfa5270 */
[----:B------:R-:W-:-:S02]  /*46e0*/  UPRMT UR37, UR10, 0x654, UR37 ;  /* 0x000006540a257896 */ /* 0x000fc40008000025 */
[----:B------:R-:W-:Y:S02]  /*46f0*/  USHF.R.U32.HI UR43, URZ, UR45, UR6 ;  /* 0x0000002dff2b7299 */ /* 0x000fe40008011606 */
[----:B------:R-:W-:Y:S02]  /*4700*/  UPRMT UR40, UR10, 0x654, UR33 ;  /* 0x000006540a287896 */ /* 0x000fe40008000021 */
[----:B------:R-:W-:Y:S02]  /*4710*/  UPRMT UR39, UR10, 0x654, UR25 ;  /* 0x000006540a277896 */ /* 0x000fe40008000019 */
[----:B------:R-:W-:Y:S02]  /*4720*/  UPRMT UR38, UR10, 0x654, UR17 ;  /* 0x000006540a267896 */ /* 0x000fe40008000011 */
[----:B---3--:R-:W-:Y:S02]  /*4730*/  USHF.R.U32.HI UR41, URZ, UR49, UR41 ;  /* 0x00000031ff297299 */ /* 0x008fe40008011629 */
[----:B------:R-:W-:-:S11]  /*4740*/  UISETP.NE.AND UP2, UPT, UR4, 0x1, UPT ;  /* 0x000000010400788c */ /* 0x000fd6000bf45270 */
.L_x_96:
[C---:B------:R-:W-:Y:S02]  /*4750*/  LEA R12, R14.reuse, UR21, 0x3 ;  /* 0x000000150e0c7c11 */ /* 0x040fe4000f8e18ff */
[----:B------:R-:W-:Y:S02]  /*4760*/  SHF.L.U32 R9, R13, 0x1f, RZ ;  /* 0x0000001f0d097819 */ /* 0x000fe400000006ff */
[----:B------:R-:W-:Y:S02]  /*4770*/  LEA R10, R14, UR21, 0x4 ;  /* 0x000000150e0a7c11 */ /* 0x000fe4000f8e20ff */
[----:B--2---:R-:W2:Y:S02]  /*4780*/  SYNCS.PHASECHK.TRANS64.TRYWAIT P0, [R12+URZ+0x90], R9 ;  /* 0x000090090c0075a7 */ /* 0x004ea400080011ff */
[----:B--2---:R-:W-:Y:S05]  /*4790*/  @!P0 BRA `(.L_x_86) ;  /* 0x0000005800c88947 */ /* 0x004fea0003800000 */
.L_x_179:
[----:B--2---:R-:W2:Y:S01]  /*47a0*/  LDS.128 R8, [R10+0x120] ;  /* 0x000120000a087984 */ /* 0x004ea20000000c00 */
[----:B------:R-:W-:Y:S01]  /*47b0*/  UISETP.GE.AND UP0, UPT, UR42, 0x1, UPT ;  /* 0x000000012a00788c */ /* 0x000fe2000bf06270 */
[----:B------:R-:W-:Y:S01]  /*47c0*/  @!PT LDS RZ, [RZ] ;  /* 0x00000000fffff984 */ /* 0x000fe20000000800 */
[----:B------:R-:W-:Y:S01]  /*47d0*/  @!PT LDS RZ, [RZ] ;  /* 0x00000000fffff984 */ /* 0x000fe20000000800 */
[----:B------:R-:W-:Y:S01]  /*47e0*/  @!PT LDS RZ, [RZ] ;  /* 0x00000000fffff984 */ /* 0x000fe20000000800 */
[----:B------:R-:W-:Y:S01]  /*47f0*/  @!PT LDS RZ, [RZ] ;  /* 0x00000000fffff984 */ /* 0x000fe20000000800 */
[----:B------:R3:W-:Y:S06]  /*4800*/  MEMBAR.ALL.CTA ;  /* 0x0000000000007992 */ /* 0x0007ec0000008000 */
[----:B---3--:R-:W3:Y:S01]  /*4810*/  FENCE.VIEW.ASYNC.S ;  /* 0x00000000000073c6 */ /* 0x008ee20000000000 */
[----:B--2---:R-:W-:Y:S11]  /*4820*/  LOP3.LUT P0, RZ, R10, 0x1, RZ, 0xc0, !PT ;  /* 0x000000010aff7812 */ /* 0x004ff6000780c0ff */
[----:B------:R-:W-:Y:S02]  /*4830*/  @!UPT UIADD3 URZ, UPT, UPT, URZ, URZ, URZ ;  /* 0x000000fffffff290 */ /* 0x000fe4000fffe0ff */
[----:B---3--:R-:W-:Y:S01]  /*4840*/  VOTEU.ANY UP1, P0 ;  /* 0x0000000000ff7886 */ /* 0x008fe20000020100 */
[----:B------:R-:W-:Y:S11]  /*4850*/  PLOP3.LUT P0, PT, PT, PT, UP1, 0x80, 0x8 ;  /* 0x000000000008781c */ /* 0x000ff60003f0f018 */
[----:B------:R-:W-:Y:S02]  /*4860*/  @!UPT UIADD3 URZ, UPT, UPT, URZ, URZ, URZ ;  /* 0x000000fffffff290 */ /* 0x000fe4000fffe0ff */
[----:B------:R-:W-:Y:S02]  /*4870*/  @P0 SHF.R.U32.HI R0, RZ, 0x10, R9 ;  /* 0x00000010ff000819 */ /* 0x000fe40000011609 */
[----:B------:R-:W-:Y:S02]  /*4880*/  @P0 MOV R6, R8 ;  /* 0x0000000800060202 */ /* 0x000fe40000000f00 */
[----:B------:R-:W-:Y:S01]  /*4890*/  @P0 R2UR UR4, R0 ;  /* 0x00000000000402ca */ /* 0x000fe200000e0000 */
[----:B------:R-:W-:Y:S01]  /*48a0*/  VIADD R0, R12, 0xa0 ;  /* 0x000000a00c007836 */ /* 0x000fe20000000000 */
[----:B------:R-:W-:Y:S02]  /*48b0*/  @P0 LOP3.LUT R8, R9, 0xffff, RZ, 0xc0, !PT ;  /* 0x0000ffff09080812 */ /* 0x000fe400078ec0ff */
[----:B------:R-:W-:Y:S02]  /*48c0*/  @P0 R2UR UR6, R6 ;  /* 0x00000000060602ca */ /* 0x000fe400000e0000 */
[----:B------:R-:W-:Y:S02]  /*48d0*/  PRMT R0, RZ, 0x654, R0 ;  /* 0x00000654ff007816 */ /* 0x000fe40000000000 */
[----:B------:R-:W-:Y:S02]  /*48e0*/  @P0 R2UR UR5, R8 ;  /* 0x00000000080502ca */ /* 0x000fe400000e0000 */
[----:B------:R2:W-:Y:S03]  /*48f0*/  SYNCS.ARRIVE.TRANS64.RED.A1T0 RZ, [R0+URZ], RZ ;  /* 0x000000ff00ff79a7 */ /* 0x0005e600081004ff */
[----:B------:R-:W-:Y:S04]  /*4900*/  @UP1 UMOV UR29, UR4 ;  /* 0x00000004001d1c82 */ /* 0x000fe80008000000 */
[----:B------:R-:W-:Y:S04]  /*4910*/  @UP1 UMOV UR14, UR6 ;  /* 0x00000006000e1c82 */ /* 0x000fe80008000000 */
[----:B------:R-:W-:Y:S01]  /*4920*/  @UP1 UMOV UR13, UR5 ;  /* 0x00000005000d1c82 */ /* 0x000fe20008000000 */
[----:B------:R-:W-:Y:S05]  /*4930*/  BRA.U !UP0, `(.L_x_87) ;  /* 0x0000000108a47547 */ /* 0x000fea000b800000 */
[----:B------:R-:W-:Y:S02]  /*4940*/  UIMAD.WIDE.U32 UR18, UR13, UR47, URZ ;  /* 0x0000002f0d1272a5 */ /* 0x000fe4000f8e00ff */
[----:B------:R-:W-:Y:S02]  /*4950*/  UIMAD.WIDE.U32 UR26, UR14, UR44, URZ ;  /* 0x0000002c0e1a72a5 */ /* 0x000fe4000f8e00ff */
[----:B------:R-:W-:Y:S02]  /*4960*/  USEL UR4, UR30, UR41, !UP5 ;  /* 0x000000291e047287 */ /* 0x000fe4000e800000 */
[----:B------:R-:W-:Y:S02]  /*4970*/  USEL UR7, UR31, UR43, !UP6 ;  /* 0x0000002b1f077287 */ /* 0x000fe4000f000000 */
[----:B-1----:R-:W-:Y:S02]  /*4980*/  UIMAD.WIDE.U32 UR8, UR4, UR22, URZ ;  /* 0x00000016040872a5 */ /* 0x002fe4000f8e00ff */
[----:B------:R-:W-:Y:S01]  /*4990*/  UIMAD.WIDE.U32 UR10, UR7, UR22, URZ ;  /* 0x00000016070a72a5 */ /* 0x000fe2000f8e00ff */
[----:B------:R-:W-:Y:S02]  /*49a0*/  UMOV UR5, UR19 ;  /* 0x0000001300057c82 */ /* 0x000fe40008000000 */
[----:B------:R-:W-:Y:S03]  /*49b0*/  USHF.R.U32.HI UR6, URZ, UR49, UR5 ;  /* 0x00000031ff067299 */ /* 0x000fe60008011605 */
[----:B------:R-:W-:Y:S01]  /*49c0*/  UMOV UR5, UR27 ;  /* 0x0000001b00057c82 */ /* 0x000fe20008000000 */
[----:B------:R-:W-:Y:S02]  /*49d0*/  USEL UR6, UR13, UR6, !UP5 ;  /* 0x000000060d067287 */ /* 0x000fe4000e800000 */
[----:B------:R-:W-:Y:S03]  /*49e0*/  USHF.R.U32.HI UR12, URZ, UR45, UR5 ;  /* 0x0000002dff0c7299 */ /* 0x000fe60008011605 */
[----:B------:R-:W-:Y:S02]  /*49f0*/  UMOV UR5, UR9 ;  /* 0x0000000900057c82 */ /* 0x000fe40008000000 */
[----:B------:R-:W-:Y:S03]  /*4a00*/  @UP4 USHF.R.U32.HI UR4, URZ, UR23, UR5 ;  /* 0x00000017ff044299 */ /* 0x000fe60008011605 */
[----:B------:R-:W-:Y:S01]  /*4a10*/  UMOV UR5, UR11 ;  /* 0x0000000b00057c82 */ /* 0x000fe20008000000 */
[----:B------:R-:W-:Y:S02]  /*4a20*/  UIMAD UR4, UR42, UR4, URZ ;  /* 0x000000042a0472a4 */ /* 0x000fe4000f8e02ff */
[----:B------:R-:W-:Y:S02]  /*4a30*/  @UP4 USHF.R.U32.HI UR7, URZ, UR23, UR5 ;  /* 0x00000017ff074299 */ /* 0x000fe40008011605 */
[----:B------:R-:W-:Y:S02]  /*4a40*/  UIMAD.WIDE.U32 UR10, UR6, UR22, URZ ;  /* 0x00000016060a72a5 */ /* 0x000fe4000f8e00ff */
[----:B------:R-:W-:Y:S02]  /*4a50*/  USEL UR5, UR14, UR12, !UP6 ;  /* 0x0000000c0e057287 */ /* 0x000fe4000f000000 */
[----:B------:R-:W-:Y:S02]  /*4a60*/  UIMAD UR8, UR42, UR7, URZ ;  /* 0x000000072a0872a4 */ /* 0x000fe4000f8e02ff */
[----:B------:R-:W-:Y:S03]  /*4a70*/  UISETP.GE.AND UP0, UPT, UR6, UR4, UPT ;  /* 0x000000040600728c */ /* 0x000fe6000bf06270 */
[----:B------:R-:W-:Y:S01]  /*4a80*/  UMOV UR4, UR11 ;  /* 0x0000000b00047c82 */ /* 0x000fe20008000000 */
[----:B------:R-:W-:Y:S02]  /*4a90*/  UISETP.GE.OR UP0, UPT, UR5, UR8, UP0 ;  /* 0x000000080500728c */ /* 0x000fe40008706670 */
[----:B------:R-:W-:Y:S02]  /*4aa0*/  USHF.R.U32.HI UR4, URZ, UR23, UR4 ;  /* 0x00000017ff047299 */ /* 0x000fe40008011604 */
[----:B------:R-:W-:Y:S02]  /*4ab0*/  UIMAD.WIDE.U32 UR8, UR5, UR22, URZ ;  /* 0x00000016050872a5 */ /* 0x000fe4000f8e00ff */
[----:B------:R-:W-:Y:S04]  /*4ac0*/  USEL UR10, UR6, UR4, !UP4 ;  /* 0x00000004060a7287 */ /* 0x000fe8000e000000 */
[----:B------:R-:W-:Y:S01]  /*4ad0*/  UIADD3 UR11, UPT, UPT, -UR10, URZ, URZ ;  /* 0x000000ff0a0b7290 */ /* 0x000fe2000fffe1ff */
[----:B------:R-:W-:Y:S02]  /*4ae0*/  @!UP0 UMOV UR4, UR9 ;  /* 0x0000000900048c82 */ /* 0x000fe40008000000 */
[----:B------:R-:W-:Y:S02]  /*4af0*/  @!UP0 USHF.R.U32.HI UR4, URZ, UR23, UR4 ;  /* 0x00000017ff048299 */ /* 0x000fe40008011604 */
[----:B------:R-:W-:Y:S02]  /*4b00*/  UIMAD UR8, UR42, UR11, UR6 ;  /* 0x0000000b2a0872a4 */ /* 0x000fe4000f8e0206 */
[----:B------:R-:W-:Y:S04]  /*4b10*/  @!UP0 USEL UR4, UR5, UR4, !UP4 ;  /* 0x0000000405048287 */ /* 0x000fe8000e000000 */
[----:B------:R-:W-:Y:S02]  /*4b20*/  @!UP0 UIMAD UR8, UR7, UR8, UR4 ;  /* 0x00000008070882a4 */ /* 0x000fe4000f8e0204 */
[----:B------:R-:W-:Y:S02]  /*4b30*/  @!UP0 UIADD3 UR9, UPT, UPT, UR10, -UR4, URZ ;  /* 0x800000040a098290 */ /* 0x000fe4000fffe0ff */
[----:B------:R-:W-:Y:S02]  /*4b40*/  UIADD3 UR4, UPT, UPT, -UR5, URZ, URZ ;  /* 0x000000ff05047290 */ /* 0x000fe4000fffe1ff */
[----:B------:R-:W-:Y:S02]  /*4b50*/  UIADD3 UR7, UPT, UPT, -UR6, URZ, URZ ;  /* 0x000000ff06077290 */ /* 0x000fe4000fffe1ff */
[----:B------:R-:W-:Y:S02]  /*4b60*/  @!UP0 UIMAD UR6, UR9, UR42, UR5 ;  /* 0x0000002a090682a4 */ /* 0x000fe4000f8e0205 */
[----:B------:R-:W-:Y:S02]  /*4b70*/  UIMAD UR14, UR15, UR4, UR14 ;  /* 0x000000040f0e72a4 */ /* 0x000fe4000f8e020e */
[----:B------:R-:W-:Y:S01]  /*4b80*/  UIMAD UR13, UR46, UR7, UR13 ;  /* 0x000000072e0d72a4 */ /* 0x000fe2000f8e020d */
[----:B------:R-:W-:Y:S02]  /*4b90*/  @!UP0 UMOV UR5, UR8 ;  /* 0x0000000800058c82 */ /* 0x000fe40008000000 */
[----:B------:R-:W-:Y:S02]  /*4ba0*/  UIMAD UR14, UR5, UR15, UR14 ;  /* 0x0000000f050e72a4 */ /* 0x000fe4000f8e020e */
[----:B------:R-:W-:Y:S11]  /*4bb0*/  UIMAD UR13, UR6, UR46, UR13 ;  /* 0x0000002e060d72a4 */ /* 0x000ff6000f8e020d */
[----:B------:R-:W-:Y:S01]  /*4bc0*/  @!UPT UIADD3 URZ, UPT, UPT, URZ, URZ, URZ ;  /* 0x000000fffffff290 */ /* 0x000fe2000fffe0ff */
.L_x_87:
[----:B------:R-:W3:Y:S01]  /*4bd0*/  @!UP2 LDCU.128 UR8, c[0x0][0xb10] ;  /* 0x00016200ff08a7ac */ /* 0x000ee20008000c00 */
[C---:B------:R-:W-:Y:S02]  /*4be0*/  ISETP.NE.U32.AND P1, PT, R4.reuse, RZ, PT ;  /* 0x000000ff0400720c */ /* 0x040fe40003f25070 */
[----:B------:R-:W-:Y:S02]  /*4bf0*/  ISETP.NE.U32.AND P0, PT, R4, RZ, PT ;  /* 0x000000ff0400720c */ /* 0x000fe40003f05070 */
[C---:B------:R-:W-:Y:S02]  /*4c00*/  ISETP.NE.AND.EX P1, PT, R5.reuse, RZ, PT, P1 ;  /* 0x000000ff0500720c */ /* 0x040fe40003f25310 */
[----:B------:R-:W-:Y:S01]  /*4c10*/  ISETP.NE.AND.EX P0, PT, R5, RZ, PT, P0 ;  /* 0x000000ff0500720c */ /* 0x000fe20003f05300 */
[----:B------:R-:W4:Y:S01]  /*4c20*/  @!UP2 LDCU UR5, c[0x0][0xb0c] ;  /* 0x00016180ff05a7ac */ /* 0x000f220008000800 */
[----:B------:R-:W-:Y:S01]  /*4c30*/  SHF.L.U32 R9, R15, 0x1f, RZ ;  /* 0x0000001f0f097819 */ /* 0x000fe200000006ff */
[----:B------:R-:W-:Y:S02]  /*4c40*/  USHF.L.U32 UR35, UR16, 0x7, URZ ;  /* 0x0000000710237899 */ /* 0x000fe400080006ff */
[----:B------:R-:W-:Y:S02]  /*4c50*/  USHF.L.U32 UR34, UR20, 0x7, URZ ;  /* 0x0000000714227899 */ /* 0x000fe400080006ff */
[----:B---3--:R-:W-:Y:S07]  /*4c60*/  UIMAD.WIDE.U32 UR6, UR14, UR8, URZ ;  /* 0x000000080e0672a5 */ /* 0x008fee000f8e00ff */
[----:B------:R-:W-:Y:S01]  /*4c70*/  @!UP2 UMOV UR4, UR7 ;  /* 0x000000070004ac82 */ /* 0x000fe20008000000 */
[----:B----4-:R-:W-:Y:S02]  /*4c80*/  @!UP2 UISETP.NE.AND UP0, UPT, UR5, 0x1, UPT ;  /* 0x000000010500a88c */ /* 0x010fe4000bf05270 */
[----:B------:R-:W-:Y:S02]  /*4c90*/  @!UP2 USHF.R.U32.HI UR4, URZ, UR9, UR4 ;  /* 0x00000009ff04a299 */ /* 0x000fe40008011604 */
[----:B------:R-:W-:Y:S02]  /*4ca0*/  UIMAD.WIDE.U32 UR6, UR13, UR11, URZ ;  /* 0x0000000b0d0672a5 */ /* 0x000fe4000f8e00ff */
[----:B------:R-:W-:Y:S02]  /*4cb0*/  @!UP2 USEL UR8, UR14, UR4, !UP0 ;  /* 0x000000040e08a287 */ /* 0x000fe4000c000000 */
[----:B------:R-:W-:Y:S03]  /*4cc0*/  @!UP2 UISETP.NE.AND UP0, UPT, UR10, 0x1, UPT ;  /* 0x000000010a00a88c */ /* 0x000fe6000bf05270 */
[----:B------:R-:W-:Y:S02]  /*4cd0*/  @!UP2 UMOV UR6, UR7 ;  /* 0x000000070006ac82 */ /* 0x000fe40008000000 */
[----:B------:R-:W3:Y:S02]  /*4ce0*/  @!UP2 LDCU UR4, c[0x0][0xb20] ;  /* 0x00016400ff04a7ac */ /* 0x000ee40008000800 */
[----:B---3--:R-:W-:Y:S04]  /*4cf0*/  @!UP2 USHF.R.U32.HI UR6, URZ, UR4, UR6 ;  /* 0x00000004ff06a299 */ /* 0x008fe80008011606 */
[----:B------:R-:W-:Y:S04]  /*4d00*/  @!UP2 USEL UR6, UR13, UR6, !UP0 ;  /* 0x000000060d06a287 */ /* 0x000fe8000c000000 */
[----:B------:R-:W-:Y:S02]  /*4d10*/  @!UP2 UIADD3 UR4, UPT, UPT, -UR8, UR6, URZ ;  /* 0x000000060804a290 */ /* 0x000fe4000fffe1ff */
[----:B------:R-:W-:Y:S02]  /*4d20*/  @!UP2 UIADD3 UR6, UPT, UPT, UR8, -UR6, URZ ;  /* 0x800000060806a290 */ /* 0x000fe4000fffe0ff */
[----:B------:R-:W-:Y:S02]  /*4d30*/  @!UP2 UIMAD UR14, UR4, UR5, UR14 ;  /* 0x00000005040ea2a4 */ /* 0x000fe4000f8e020e */
[----:B------:R-:W-:Y:S01]  /*4d40*/  @!UP2 UIMAD UR13, UR6, UR10, UR13 ;  /* 0x0000000a060da2a4 */ /* 0x000fe2000f8e020d */
[----:B------:R-:W-:Y:S11]  /*4d50*/  BRA.U UP3, `(.L_x_88) ;  /* 0x0000000103107547 */ /* 0x000ff6000b800000 */
[----:B--2---:R-:W-:Y:S04]  /*4d60*/  MOV R0, UR48 ;  /* 0x0000003000007c02 */ /* 0x004fe80008000f00 */
[----:B------:R-:W-:Y:S04]  /*4d70*/  SHF.L.U32 R11, R0, 0x1f, RZ ;  /* 0x0000001f000b7819 */ /* 0x000fe800000006ff */
[----:B------:R-:W2:Y:S02]  /*4d80*/  SYNCS.PHASECHK.TRANS64.TRYWAIT P2, [UR21+0x88], R11 ;  /* 0x0000880bff0075a7 */ /* 0x000ea40008041115 */
[----:B--2---:R-:W-:Y:S05]  /*4d90*/  @!P2 BRA `(.L_x_89) ;  /* 0x00000054005ca947 */ /* 0x004fea0003800000 */
.L_x_88:
[----:B------:R-:W-:Y:S05]  /*4da0*/  @!P1 BRA `(.L_x_90) ;  /* 0x0000000000309947 */ /* 0x000fea0003800000 */
[----:B------:R-:W-:Y:S01]  /*4db0*/  ISETP.NE.U32.AND P1, PT, R2, RZ, PT ;  /* 0x000000ff0200720c */ /* 0x000fe20003f25070 */
[----:B------:R-:W3:Y:S01]  /*4dc0*/  LDCU.64 UR4, c[0x0][0x358] ;  /* 0x00006b00ff0477ac */ /* 0x000ee20008000a00 */
[----:B------:R-:W-:Y:S02]  /*4dd0*/  IMAD.MOV.U32 R80, RZ, RZ, 0x1 ;  /* 0x00000001ff507424 */ /* 0x000fe400078e00ff */
[----:B------:R-:W-:Y:S11]  /*4de0*/  ISETP.NE.AND.EX P1, PT, R3, RZ, PT, P1 ;  /* 0x000000ff0300720c */ /* 0x000ff60003f25310 */
[----:B------:R-:W-:Y:S02]  /*4df0*/  @!UPT UIADD3 URZ, UPT, UPT, URZ, URZ, URZ ;  /* 0x000000fffffff290 */ /* 0x000fe4000fffe0ff */
[----:B--2---:R-:W2:Y:S01]  /*4e00*/  @P1 LDC.64 R10, c[0x0][0x888] ;  /* 0x00022200ff0a1b82 */ /* 0x004ea20000000a00 */
[----:B------:R-:W-:Y:S04]  /*4e10*/  @P1 IMAD R0, R4, UR36, RZ ;  /* 0x0000002404001c24 */ /* 0x000fe8000f8e02ff */
[----:B--2---:R-:W-:Y:S04]  /*4e20*/  @P1 IMAD.WIDE R10, R0, 0x4, R10 ;  /* 0x00000004000a1825 */ /* 0x004fe800078e020a */
[----:B------:R-:W-:Y:S01]  /*4e30*/  HFMA2 R0, -RZ, RZ, 0, 5.9604644775390625e-08 ;  /* 0x00000001ff007431 */ /* 0x000fe200000001ff */
[----:B---3-5:R3:W5:Y:S04]  /*4e40*/  @P1 LDG.E R41, desc[UR4][R10.64] ;  /* 0x000000040a291981 */ /* 0x028768000c1e1900 */
[----:B------:R-:W-:Y:S01]  /*4e50*/  @!P1 PRMT R80, R0, 0x7610, R80 ;  /* 0x0000761000509816 */ /* 0x000fe20000000050 */
[----:B---3--:R-:W4:Y:S06]  /*4e60*/  @!P1 LDC R41, c[0x0][0x880] ;  /* 0x00022000ff299b82 */ /* 0x008f2c0000000800 */
.L_x_90:
[----:B----45:R-:W-:Y:S01]  /*4e70*/  @!P0 FSETP.EQ.AND P1, PT, R41, RZ, PT ;  /* 0x000000ff2900820b */ /* 0x030fe20003f22000 */
[----:B------:R-:W-:Y:S01]  /*4e80*/  @!UPT UIADD3 URZ, UPT, UPT, URZ, URZ, URZ ;  /* 0x000000fffffff290 */ /* 0x000fe2000fffe0ff */
[----:B------:R-:W-:Y:S11]  /*4e90*/  @!P0 BRA `(.L_x_91) ;  /* 0x0000000000188947 */ /* 0x000ff60003800000 */
[----:B------:R-:W-:Y:S02]  /*4ea0*/  LOP3.LUT P0, RZ, R80, 0xff, RZ, 0xc0, !PT ;  /* 0x000000ff50ff7812 */ /* 0x000fe4000780c0ff */
[----:B------:R-:W-:Y:S04]  /*4eb0*/  ISETP.NE.U32.AND P1, PT, R2, RZ, PT ;  /* 0x000000ff0200720c */ /* 0x000fe80003f25070 */
[----:B------:R-:W-:Y:S04]  /*4ec0*/  ISETP.NE.AND.EX P1, PT, R3, RZ, PT, P1 ;  /* 0x000000ff0300720c */ /* 0x000fe80003f25310 */
[----:B------:R-:W-:Y:S03]  /*4ed0*/  PLOP3.LUT P1, PT, P1, PT, PT, 0x8, 0x80 ;  /* 0x000000000080781c */ /* 0x000fe60000f2e170 */
[----:B------:R-:W-:Y:S11]  /*4ee0*/  @P0 FSETP.EQ.AND P1, PT, R41, RZ, PT ;  /* 0x000000ff2900020b */ /* 0x000ff60003f22000 */
[----:B------:R-:W-:Y:S02]  /*4ef0*/  @!UPT UIADD3 URZ, UPT, UPT, URZ, URZ, URZ ;  /* 0x000000fffffff290 */ /* 0x000fe4000fffe0ff */
.L_x_91:
[----:B------:R-:W3:Y:S01]  /*4f00*/  SYNCS.PHASECHK.TRANS64.TRYWAIT P2, [UR21+0x60], R9 ;  /* 0x00006009ff0075a7 */ /* 0x000ee20008041115 */
[----:B------:R-:W-:Y:S04]  /*4f10*/  ELECT P0, URZ, PT ;  /* 0x0000000000ff782f */ /* 0x000fe80003800000 */
[----:B------:R-:W-:Y:S11]  /*4f20*/  PLOP3.LUT P1, PT, P1, P0, PT, 0xf2, 0x2f ;  /* 0x00000000002f781c */ /* 0x000ff60000f21e72 */
[----:B------:R-:W-:Y:S02]  /*4f30*/  @!UPT UIADD3 URZ, UPT, UPT, URZ, URZ, URZ ;  /* 0x000000fffffff290 */ /* 0x000fe4000fffe0ff */
[----:B------:R-:W-:Y:S05]  /*4f40*/  @!P1 IADD3 R8, P0, PT, R16, 0x580, RZ ;  /* 0x0000058010089810 */ /* 0x000fea0007f1e0ff */
[----:B------:R-:W-:Y:S01]  /*4f50*/  @!P1 IMAD.X R6, RZ, RZ, R17, P0 ;  /* 0x000000ffff069224 */ /* 0x000fe200000e0611 */
[----:B---3--:R-:W-:Y:S07]  /*4f60*/  @!P2 BRA `(.L_x_92) ;  /* 0x000000540000a947 */ /* 0x008fee0003800000 */
.L_x_182:
[----:B------:R-:W-:Y:S01]  /*4f70*/  @!P1 R2UR UR5, R8 ;  /* 0x00000000080592ca */ /* 0x000fe200000e0000 */
[----:B------:R-:W-:Y:S01]  /*4f80*/  VOTEU.ALL UP0, P1 ;  /* 0x0000000000ff7886 */ /* 0x000fe20000800000 */
[----:B------:R-:W-:Y:S01]  /*4f90*/  @!P1 R2UR UR4, R6 ;  /* 0x00000000060492ca */ /* 0x000fe200000e0000 */
[----:B--2---:R-:W-:Y:S01]  /*4fa0*/  @!P1 IMAD.MOV.U32 R0, RZ, RZ, 0x2000 ;  /* 0x00002000ff009424 */ /* 0x004fe200078e00ff */
[----:B------:R-:W-:Y:S01]  /*4fb0*/  UMOV UR6, 0x0 ;  /* 0x0000000000067882 */ /* 0x000fe20000000000 */
[----:B------:R-:W-:Y:S01]  /*4fc0*/  UMOV UR7, 0x10000000 ;  /* 0x1000000000077882 */ /* 0x000fe20000000000 */
[----:B------:R-:W-:Y:S01]  /*4fd0*/  @!UP0 UIADD3 UR32, UPT, UPT, UR21, 0x200, URZ ;  /* 0x0000020015208890 */ /* 0x000fe2000fffe0ff */
[----:B------:R-:W-:Y:S01]  /*4fe0*/  @!P1 IADD3 R8, P0, PT, R16, 0x580, RZ ;  /* 0x0000058010089810 */ /* 0x000fe20007f1e0ff */
[----:B------:R-:W-:Y:S04]  /*4ff0*/  VOTEU.ALL UP0, P1 ;  /* 0x0000000000ff7886 */ /* 0x000fe80000800000 */
[----:B------:R-:W-:Y:S02]  /*5000*/  @!P1 IMAD.X R6, RZ, RZ, R17, P0 ;  /* 0x000000ffff069224 */ /* 0x000fe400000e0611 */
[----:B------:R-:W-:Y:S02]  /*5010*/  IMAD.U32 R10, RZ, RZ, UR5 ;  /* 0x00000005ff0a7e24 */ /* 0x000fe4000f8e00ff */
[----:B------:R-:W-:Y:S03]  /*5020*/  IMAD.U32 R11, RZ, RZ, UR4 ;  /* 0x00000004ff0b7e24 */ /* 0x000fe6000f8e00ff */
[----:B------:R-:W-:Y:S02]  /*5030*/  @!P1 R2UR UR4, R10 ;  /* 0x000000000a0492ca */ /* 0x000fe400000e0000 */
[----:B------:R-:W-:Y:S11]  /*5040*/  @!P1 R2UR UR5, R11 ;  /* 0x000000000b0592ca */ /* 0x000ff600000e0000 */
[----:B------:R-:W-:Y:S02]  /*5050*/  @!UPT UIADD3 URZ, UPT, UPT, URZ, URZ, URZ ;  /* 0x000000fffffff290 */ /* 0x000fe4000fffe0ff */
[----:B------:R2:W-:Y:S01]  /*5060*/  @!UP0 UTMALDG.3D [UR32], [UR4], desc[UR6] ;  /* 0x00000620040085b4 */ /* 0x0005e20008011000 */
[----:B------:R2:W-:Y:S01]  /*5070*/  @!P1 SYNCS.ARRIVE.TRANS64.RED.A0TR RZ, [UR21+0x40], R0 ;  /* 0x00004000ffff99a7 */ /* 0x0005e20008300415 */
[----:B------:R-:W-:Y:S01]  /*5080*/  SYNCS.ARRIVE.TRANS64.RED.A1T0 RZ, [UR40], RZ ;  /* 0x000000ffffff79a7 */ /* 0x000fe20008100428 */
[----:B------:R-:W3:Y:S02]  /*5090*/  SYNCS.PHASECHK.TRANS64.TRYWAIT P2, [UR21+0x68], R9 ;  /* 0x00006809ff0075a7 */ /* 0x000ee40008041115 */
[----:B--23--:R-:W-:Y:S05]  /*50a0*/  @!P2 BRA `(.L_x_93) ;  /* 0x0000005000c8a947 */ /* 0x00cfea0003800000 */
.L_x_184:
        /* <DEDUP_REMOVED lines=8> */
[----:B------:R-:W-:Y:S01]  /*5130*/  @!UP0 UIADD3 UR24, UPT, UPT, UR21, 0x2200, URZ ;  /* 0x0000220015188890 */ /* 0x000fe2000fffe0ff */
[----:B------:R-:W-:Y:S01]  /*5140*/  VOTEU.ALL UP0, P1 ;  /* 0x0000000000ff7886 */ /* 0x000fe20000800000 */
[----:B------:R-:W-:Y:S01]  /*5150*/  UMOV UR27, UR35 ;  /* 0x00000023001b7c82 */ /* 0x000fe20008000000 */
[----:B------:R-:W-:Y:S02]  /*5160*/  UMOV UR28, UR36 ;  /* 0x00000024001c7c82 */ /* 0x000fe40008000000 */
[----:B------:R-:W-:Y:S02]  /*5170*/  IMAD.U32 R10, RZ, RZ, UR5 ;  /* 0x00000005ff0a7e24 */ /* 0x000fe4000f8e00ff */
[----:B------:R-:W-:Y:S02]  /*5180*/  IMAD.U32 R11, RZ, RZ, UR4 ;  /* 0x00000004ff0b7e24 */ /* 0x000fe4000f8e00ff */
[----:B------:R-:W-:Y:S01]  /*5190*/  @!P1 IMAD.X R6, RZ, RZ, R17, P0 ;  /* 0x000000ffff069224 */ /* 0x000fe200000e0611 */
        /* <DEDUP_REMOVED lines=8> */
.L_x_186:
[----:B------:R-:W-:Y:S01]  /*5220*/  @!P1 R2UR UR5, R8 ;  /* 0x00000000080592ca */ /* 0x000fe200000e0000 */
[----:B------:R-:W-:Y:S01]  /*5230*/  VOTEU.ALL UP0, P1 ;  /* 0x0000000000ff7886 */ /* 0x000fe20000800000 */
[----:B------:R-:W-:Y:S01]  /*5240*/  @!P1 R2UR UR4, R6 ;  /* 0x00000000060492ca */ /* 0x000fe200000e0000 */
[----:B--2---:R-:W-:Y:S01]  /*5250*/  @!P1 IMAD.MOV.U32 R0, RZ, RZ, 0x2000 ;  /* 0x00002000ff009424 */ /* 0x004fe200078e00ff */
[----:B------:R-:W-:Y:S01]  /*5260*/  UMOV UR6, 0x0 ;  /* 0x0000000000067882 */ /* 0x000fe20000000000 */
[----:B------:R-:W-:Y:S01]  /*5270*/  UMOV UR7, 0x10000000 ;  /* 0x1000000000077882 */ /* 0x000fe20000000000 */
[----:B------:R-:W-:Y:S01]  /*5280*/  @!UP0 UIADD3 UR18, UPT, UPT, UR34, 0x40, URZ ;  /* 0x0000004022128890 */ /* 0x000fe2000fffe0ff */
[----:B------:R-:W-:Y:S01]  /*5290*/  VIADD R14, R14, 0x1 ;  /* 0x000000010e0e7836 */ /* 0x000fe20000000000 */
[----:B------:R-:W-:Y:S01]  /*52a0*/  @!UP0 UIADD3 UR16, UPT, UPT, UR21, 0x4200, URZ ;  /* 0x0000420015108890 */ /* 0x000fe2000fffe0ff */
[----:B------:R-:W-:Y:S01]  /*52b0*/  VOTEU.ALL UP0, P1 ;  /* 0x0000000000ff7886 */ /* 0x000fe20000800000 */
[----:B------:R-:W-:Y:S01]  /*52c0*/  UMOV UR19, UR35 ;  /* 0x0000002300137c82 */ /* 0x000fe20008000000 */
[----:B------:R-:W-:Y:S02]  /*52d0*/  UMOV UR20, UR36 ;  /* 0x0000002400147c82 */ /* 0x000fe40008000000 */
        /* <DEDUP_REMOVED lines=10> */
.L_x_188:
[----:B------:R-:W-:Y:S01]  /*5380*/  @!P1 IADD3 R6, P0, PT, R16, 0x580, RZ ;  /* 0x0000058010069810 */ /* 0x000fe20007f1e0ff */
[----:B------:R-:W-:Y:S01]  /*5390*/  VOTEU.ALL UP0, P1 ;  /* 0x0000000000ff7886 */ /* 0x000fe20000800000 */
[----:B------:R-:W-:Y:S01]  /*53a0*/  UMOV UR6, 0x0 ;  /* 0x0000000000067882 */ /* 0x000fe20000000000 */
[----:B------:R-:W-:Y:S01]  /*53b0*/  UMOV UR7, 0x10000000 ;  /* 0x1000000000077882 */ /* 0x000fe20000000000 */
[----:B------:R-:W-:Y:S01]  /*53c0*/  @!P1 R2UR UR5, R6 ;  /* 0x00000000060592ca */ /* 0x000fe200000e0000 */
[----:B--2---:R-:W-:Y:S01]  /*53d0*/  @!P1 IMAD.X R0, RZ, RZ, R17, P0 ;  /* 0x000000ffff009224 */ /* 0x004fe200000e0611 */
[----:B------:R-:W-:Y:S01]  /*53e0*/  @!UP0 UIADD3 UR10, UPT, UPT, UR34, 0x60, URZ ;  /* 0x00000060220a8890 */ /* 0x000fe2000fffe0ff */
[----:B------:R-:W-:Y:S01]  /*53f0*/  R2UR UR18, R82 ;  /* 0x00000000521272ca */ /* 0x000fe200000e0000 */
[----:B------:R-:W-:Y:S01]  /*5400*/  @!UP0 UIADD3 UR8, UPT, UPT, UR21, 0x6200, URZ ;  /* 0x0000620015088890 */ /* 0x000fe2000fffe0ff */
[----:B------:R-:W-:Y:S01]  /*5410*/  R2UR UR16, R83 ;  /* 0x00000000531072ca */ /* 0x000fe200000e0000 */
[----:B------:R-:W-:Y:S01]  /*5420*/  @!UP0 UIADD3 UR9, UPT, UPT, UR21, 0x58, URZ ;  /* 0x0000005815098890 */ /* 0x000fe2000fffe0ff */
[----:B------:R-:W-:Y:S01]  /*5430*/  @!P1 R2UR UR4, R0 ;  /* 0x00000000000492ca */ /* 0x000fe200000e0000 */
[----:B------:R-:W-:Y:S01]  /*5440*/  VOTEU.ALL UP0, P1 ;  /* 0x0000000000ff7886 */ /* 0x000fe20000800000 */
[----:B------:R-:W-:Y:S01]  /*5450*/  UMOV UR11, UR35 ;  /* 0x00000023000b7c82 */ /* 0x000fe20008000000 */
[----:B------:R-:W-:Y:S01]  /*5460*/  UMOV UR12, UR36 ;  /* 0x00000024000c7c82 */ /* 0x000fe20008000000 */
[C---:B------:R-:W-:Y:S01]  /*5470*/  ISETP.NE.AND P0, PT, R14.reuse, 0x2, PT ;  /* 0x000000020e00780c */ /* 0x040fe20003f05270 */
[----:B------:R-:W-:Y:S01]  /*5480*/  UPLOP3.LUT UP3, UPT, UPT, UPT, UPT, 0x80, 0x8 ;  /* 0x000000000008789c */ /* 0x000fe20003f6f070 */
[----:B------:R-:W-:Y:S01]  /*5490*/  IMAD.U32 R8, RZ, RZ, UR5 ;  /* 0x00000005ff087e24 */ /* 0x000fe2000f8e00ff */
[----:B------:R-:W-:Y:S01]  /*54a0*/  LOP3.LUT R15, R15, 0x1, RZ, 0x3c, !PT ;  /* 0x000000010f0f7812 */ /* 0x000fe200078e3cff */
[----:B------:R-:W-:Y:S01]  /*54b0*/  UMOV UR36, UR29 ;  /* 0x0000001d00247c82 */ /* 0x000fe20008000000 */
[----:B------:R-:W-:Y:S01]  /*54c0*/  SEL R0, RZ, 0x1, P0 ;  /* 0x00000001ff007807 */ /* 0x000fe20000000000 */
[----:B------:R-:W-:Y:S01]  /*54d0*/  UIADD3 UR20, UPT, UPT, UR13, UR18, URZ ;  /* 0x000000120d147290 */ /* 0x000fe2000fffe0ff */
[----:B------:R-:W-:Y:S01]  /*54e0*/  SEL R14, R14, RZ, P0 ;  /* 0x000000ff0e0e7207 */ /* 0x000fe20000000000 */
[----:B------:R-:W-:Y:S01]  /*54f0*/  UIADD3 UR16, UPT, UPT, UR14, UR16, URZ ;  /* 0x000000100e107290 */ /* 0x000fe2000fffe0ff */
[----:B------:R-:W-:Y:S01]  /*5500*/  IMAD.U32 R9, RZ, RZ, UR4 ;  /* 0x00000004ff097e24 */ /* 0x000fe2000f8e00ff */
[----:B------:R-:W-:Y:S02]  /*5510*/  @!P1 R2UR UR4, R8 ;  /* 0x00000000080492ca */ /* 0x000fe400000e0000 */
[----:B------:R-:W-:Y:S02]  /*5520*/  LOP3.LUT R13, R13, R0, RZ, 0x3c, !PT ;  /* 0x000000000d0d7212 */ /* 0x000fe400078e3cff */
[----:B------:R-:W-:Y:S11]  /*5530*/  @!P1 R2UR UR5, R9 ;  /* 0x00000000090592ca */ /* 0x000ff600000e0000 */
[----:B------:R-:W-:Y:S02]  /*5540*/  @!UPT UIADD3 URZ, UPT, UPT, URZ, URZ, URZ ;  /* 0x000000fffffff290 */ /* 0x000fe4000fffe0ff */
[----:B------:R2:W-:Y:S01]  /*5550*/  @!UP0 UTMALDG.3D [UR8], [UR4], desc[UR6] ;  /* 0x00000608040085b4 */ /* 0x0005e20008011000 */
[----:B------:R2:W-:Y:S01]  /*5560*/  @!P1 SYNCS.ARRIVE.TRANS64.RED.A0TR RZ, [UR21+0x58], R7 ;  /* 0x00005807ffff99a7 */ /* 0x0005e20008300415 */
[----:B------:R-:W-:Y:S01]  /*5570*/  SYNCS.ARRIVE.TRANS64.RED.A1T0 RZ, [UR37], RZ ;  /* 0x000000ffffff79a7 */ /* 0x000fe20008100425 */
[----:B------:R-:W-:Y:S05]  /*5580*/  BRA.U UP1, `(.L_x_96) ;  /* 0xfffffff101707547 */ /* 0x000fea000b83ffff */
[----:B------:R-:W-:-:S04]  /*5590*/  SHF.L.U32 R3, R15, 0x1f, RZ ;  /* 0x0000001f0f037819 */ /* 0x000fc800000006ff */
[----:B------:R-:W3:Y:S02]  /*55a0*/  SYNCS.PHASECHK.TRANS64.TRYWAIT P0, [UR21+0x60], R3 ;  /* 0x00006003ff0075a7 */ /* 0x000ee40008001115 */
[----:B---3--:R-:W-:Y:S05]  /*55b0*/  @!P0 BRA `(.L_x_97) ;  /* 0x0000004c00cc8947 */ /* 0x008fea0003800000 */
.L_x_190:
[----:B------:R-:W4:Y:S02]  /*55c0*/  SYNCS.PHASECHK.TRANS64.TRYWAIT P0, [UR21+0x68], R3 ;  /* 0x00006803ff0075a7 */ /* 0x000f240008001115 */
[----:B----4-:R-:W-:Y:S05]  /*55d0*/  @!P0 BRA `(.L_x_98) ;  /* 0x0000004c00dc8947 */ /* 0x010fea0003800000 */
.L_x_192:
[----:B------:R-:W4:Y:S02]  /*55e0*/  SYNCS.PHASECHK.TRANS64.TRYWAIT P0, [UR21+0x70], R3 ;  /* 0x00007003ff0075a7 */ /* 0x000f240008001115 */
[----:B----4-:R-:W-:Y:S05]  /*55f0*/  @!P0 BRA `(.L_x_99) ;  /* 0x0000004c00ec8947 */ /* 0x010fea0003800000 */
.L_x_194:
[----:B---3--:R-:W-:-:S07]  /*5600*/  MOV R0, UR21 ;  /* 0x0000001500007c02 */ /* 0x008fce0008000f00 */
.L_x_100:
[----:B---3--:R-:W-:-:S04]  /*5610*/  SHF.L.U32 R3, R15, 0x1f, RZ ;  /* 0x0000001f0f037819 */ /* 0x008fc800000006ff */
[----:B------:R3:W4:Y:S03]  /*5620*/  SYNCS.PHASECHK.TRANS64.TRYWAIT P0, [R0+URZ+0x78], R3 ;  /* 0x00007803000075a7 */ /* 0x00072600080011ff */
[----:B----4-:R-:W-:Y:S05]  /*5630*/  @!P0 NANOSLEEP.SYNCS 0x989680 ;  /* 0x009896800000895d */ /* 0x010fea0003900000 */
[----:B------:R-:W4:Y:S02]  /*5640*/  @!P0 SYNCS.PHASECHK.TRANS64 P0, [R0+URZ+0x78], R3 ;  /* 0x00007803000085a7 */ /* 0x000f2400080010ff */
[----:B-12-4-:R-:W-:Y:S05]  /*5650*/  @P0 EXIT ;  /* 0x000000000000094d */ /* 0x016fea0003800000 */
[----:B------:R-:W-:Y:S05]  /*5660*/  BRA `(.L_x_100) ;  /* 0xfffffffc00e87947 */ /* 0x000fea000383ffff */
.L_x_85:
[----:B------:R-:W-:-:S06]  /*5670*/  UISETP.GE.AND UP0, UPT, UR13, 0x4, UPT ;  /* 0x000000040d00788c */ /* 0x000fcc000bf06270 */
[----:B------:R-:W-:-:S13]  /*5680*/  PLOP3.LUT P0, PT, PT, PT, UP0, 0x80, 0x8 ;  /* 0x000000000008781c */ /* 0x000fda0003f0f008 */
[----:B------:R-:W-:Y:S05]  /*5690*/  @!P0 EXIT ;  /* 0x000000000000894d */ /* 0x000fea0003800000 */
[----:B------:R-:W1:Y:S08]  /*56a0*/  S2UR UR4, SR_CgaCtaId ;  /* 0x00000000000479c3 */ /* 0x000e700000008800 */
[----:B------:R-:W-:Y:S01]  /*56b0*/  BAR.SYNC.DEFER_BLOCKING 0x6, 0xa0 ;  /* 0x0182800000007b1d */ /* 0x000fe20000010000 */
[C---:B------:R-:W-:Y:S01]  /*56c0*/  IMAD.SHL.U32 R3, R95.reuse, 0x20, RZ ;  /* 0x000000205f037824 */ /* 0x040fe200078e00ff */
[C---:B------:R-:W-:Y:S01]  /*56d0*/  SHF.L.U32 R37, R95.reuse, 0x10, RZ ;  /* 0x000000105f257819 */ /* 0x040fe200000006ff */
[C---:B------:R-:W-:Y:S01]  /*56e0*/  IMAD.SHL.U32 R94, R95.reuse, 0x4, RZ ;  /* 0x000000045f5e7824 */ /* 0x040fe200078e00ff */
[----:B------:R-:W-:Y:S01]  /*56f0*/  LOP3.LUT R96, R95, 0x60, RZ, 0xc0, !PT ;  /* 0x000000605f607812 */ /* 0x000fe200078ec0ff */
[----:B------:R-:W-:Y:S01]  /*5700*/  HFMA2 R91, -RZ, RZ, 0, 5.9604644775390625e-08 ;  /* 0x00000001ff5b7431 */ /* 0x000fe200000001ff */
[----:B------:R-:W-:-:S02]  /*5710*/  UMOV UR44, 0x400 ;  /* 0x00000400002c7882 */ /* 0x000fc40000000000 */
[----:B------:R-:W2:Y:S01]  /*5720*/  LDC.64 R78, c[0x0][0x8b0] ;  /* 0x00022c00ff4e7b82 */ /* 0x000ea20000000a00 */
[----:B------:R-:W-:Y:S01]  /*5730*/  LOP3.LUT R5, R3, 0xc0, RZ, 0xc0, !PT ;  /* 0x000000c003057812 */ /* 0x000fe200078ec0ff */
[----:B------:R-:W-:Y:S01]  /*5740*/  HFMA2 R89, -RZ, RZ, 0, 0 ;  /* 0x00000000ff597431 */ /* 0x000fe200000001ff */
[----:B------:R-:W-:Y:S01]  /*5750*/  LOP3.LUT R93, R95, 0x2, RZ, 0xc0, !PT ;  /* 0x000000025f5d7812 */ /* 0x000fe200078ec0ff */
[----:B------:R-:W-:Y:S01]  /*5760*/  IMAD.MOV.U32 R36, RZ, RZ, RZ ;  /* 0x000000ffff247224 */ /* 0x000fe200078e00ff */
[----:B------:R-:W-:Y:S01]  /*5770*/  LOP3.LUT R94, R5, 0x18, R94, 0xf8, !PT ;  /* 0x00000018055e7812 */ /* 0x000fe200078ef85e */
[----:B------:R-:W-:Y:S01]  /*5780*/  IMAD.MOV.U32 R87, RZ, RZ, RZ ;  /* 0x000000ffff577224 */ /* 0x000fe200078e00ff */
[----:B------:R-:W-:Y:S01]  /*5790*/  LOP3.LUT R37, R37, 0x600000, RZ, 0xc0, !PT ;  /* 0x0060000025257812 */ /* 0x000fe200078ec0ff */
[----:B------:R-:W3:Y:S01]  /*57a0*/  LDC.64 R76, c[0x0][0x8a8] ;  /* 0x00022a00ff4c7b82 */ /* 0x000ee20000000a00 */
[----:B------:R-:W-:Y:S01]  /*57b0*/  LOP3.LUT R94, R94, 0xf20, R3, 0xf8, !PT ;  /* 0x00000f205e5e7812 */ /* 0x000fe200078ef803 */
[----:B------:R-:W4:Y:S01]  /*57c0*/  LDCU UR59, c[0x0][0x370] ;  /* 0x00006e00ff3b77ac */ /* 0x000f220008000800 */
[----:B------:R-:W-:-:S02]  /*57d0*/  LOP3.LUT R95, R95, 0x4, RZ, 0xc0, !PT ;  /* 0x000000045f5f7812 */ /* 0x000fc400078ec0ff */
[----:B------:R-:W-:Y:S01]  /*57e0*/  MOV R90, RZ ;  /* 0x000000ff005a7202 */ /* 0x000fe20000000f00 */
[----:B------:R-:W2:Y:S01]  /*57f0*/  LDCU UR43, c[0x0][0xb0c] ;  /* 0x00016180ff2b77ac */ /* 0x000ea20008000800 */
[----:B-1----:R-:W-:Y:S01]  /*5800*/  ULEA UR44, UR4, UR44, 0x18 ;  /* 0x0000002c042c7291 */ /* 0x002fe2000f8ec0ff */
[----:B------:R-:W1:Y:S03]  /*5810*/  LDCU UR39, c[0x0][0xb30] ;  /* 0x00016600ff2777ac */ /* 0x000e660008000800 */
[----:B------:R-:W-:Y:S01]  /*5820*/  UIADD3 UR4, UPT, UPT, UR44, 0x200, URZ ;  /* 0x000002002c047890 */ /* 0x000fe2000fffe0ff */
[----:B------:R-:W1:Y:S04]  /*5830*/  LDCU.64 UR56, c[0x0][0x888] ;  /* 0x00011100ff3877ac */ /* 0x000e680008000a00 */
[----:B------:R-:W4:Y:S01]  /*5840*/  LDS R0, [UR44+0x140] ;  /* 0x0001402cff007984 */ /* 0x000f220008000800 */
[----:B------:R-:W-:Y:S01]  /*5850*/  IMAD.U32 R85, RZ, RZ, UR4 ;  /* 0x00000004ff557e24 */ /* 0x000fe2000f8e00ff */
[----:B------:R-:W1:Y:S03]  /*5860*/  LDCU.64 UR40, c[0x0][0xb28] ;  /* 0x00016500ff2877ac */ /* 0x000e660008000a00 */
[----:B------:R-:W-:Y:S01]  /*5870*/  IMAD R94, R94, 0x2, R85 ;  /* 0x000000025e5e7824 */ /* 0x000fe200078e0255 */
[----:B------:R-:W1:Y:S03]  /*5880*/  LDCU.64 UR62, c[0x0][0x890] ;  /* 0x00011200ff3e77ac */ /* 0x000e660008000a00 */
[--C-:B------:R-:W-:Y:S01]  /*5890*/  IMAD R93, R93, -0x10, R94.reuse ;  /* 0xfffffff05d5d7824 */ /* 0x100fe200078e025e */
[----:B------:R-:W1:Y:S01]  /*58a0*/  LDCU.128 UR52, c[0x0][0xb10] ;  /* 0x00016200ff3477ac */ /* 0x000e620008000c00 */
[----:B------:R-:W-:Y:S01]  /*58b0*/  IMAD R92, R95, -0x10, R94 ;  /* 0xfffffff05f5c7824 */ /* 0x000fe200078e025e */
[----:B------:R-:W1:Y:S01]  /*58c0*/  LDCU UR58, c[0x0][0x374] ;  /* 0x00006e80ff3a77ac */ /* 0x000e620008000800 */
[----:B------:R-:W-:Y:S01]  /*58d0*/  UMOV UR47, URZ ;  /* 0x000000ff002f7c82 */ /* 0x000fe20008000000 */
[----:B------:R-:W-:Y:S01]  /*58e0*/  UMOV UR46, URZ ;  /* 0x000000ff002e7c82 */ /* 0x000fe20008000000 */
[----:B-1234-:R-:W-:-:S07]  /*58f0*/  IMAD.IADD R37, R0, 0x1, R37 ;  /* 0x0000000100257824 */ /* 0x01efce00078e0225 */
.L_x_144:
[----:B------:R-:W-:Y:S02]  /*5900*/  LEA R3, R87, UR44, 0x3 ;  /* 0x0000002c57037c11 */ /* 0x000fe4000f8e18ff */
[----:B------:R-:W-:Y:S02]  /*5910*/  SHF.L.U32 R0, R89, 0x1f, RZ ;  /* 0x0000001f59007819 */ /* 0x000fe400000006ff */
[----:B------:R-:W-:Y:S02]  /*5920*/  LEA R5, R87, UR44, 0x4 ;  /* 0x0000002c57057c11 */ /* 0x000fe4000f8e20ff */
[----:B-1----:R-:W1:Y:S02]  /*5930*/  SYNCS.PHASECHK.TRANS64.TRYWAIT P0, [R3+URZ+0x90], R0 ;  /* 0x00009000030075a7 */ /* 0x002e6400080011ff */
[----:B-12---:R-:W-:Y:S05]  /*5940*/  @!P0 BRA `(.L_x_101) ;  /* 0x0000004c00308947 */ /* 0x006fea0003800000 */
.L_x_195:
        /* <DEDUP_REMOVED lines=11> */
[----:B------:R-:W-:Y:S01]  /*5a00*/  PLOP3.LUT P0, PT, PT, PT, UP1, 0x80, 0x8 ;  /* 0x000000000008781c */ /* 0x000fe20003f0f018 */
[----:B------:R-:W-:Y:S11]  /*5a10*/  UP2UR UR61, UPR, URZ, 0x2 ;  /* 0x00000002ff3d7883 */ /* 0x000ff60008000000 */
[----:B------:R-:W-:Y:S01]  /*5a20*/  @!UPT UIADD3 URZ, UPT, UPT, URZ, URZ, URZ ;  /* 0x000000fffffff290 */ /* 0x000fe2000fffe0ff */
[----:B-1----:R-:W-:Y:S02]  /*5a30*/  @P0 SHF.R.U32.HI R0, RZ, 0x10, R5 ;  /* 0x00000010ff000819 */ /* 0x002fe40000011605 */
        /* <DEDUP_REMOVED lines=12> */
[----:B------:R-:W2:Y:S01]  /*5b00*/  LDCU UR12, c[0x0][0xb20] ;  /* 0x00016400ff0c77ac */ /* 0x000ea20008000800 */
[----:B------:R-:W-:Y:S02]  /*5b10*/  UIMAD.WIDE.U32 UR4, UR58, UR55, URZ ;  /* 0x000000373a0472a5 */ /* 0x000fe4000f8e00ff */
[----:B------:R-:W-:Y:S02]  /*5b20*/  UIMAD.WIDE.U32 UR6, UR59, UR52, URZ ;  /* 0x000000343b0672a5 */ /* 0x000fe4000f8e00ff */
[----:B------:R-:W-:Y:S02]  /*5b30*/  UISETP.NE.AND UP0, UPT, UR54, 0x1, UPT ;  /* 0x000000013600788c */ /* 0x000fe4000bf05270 */
[----:B------:R-:W-:Y:S02]  /*5b40*/  UIMAD.WIDE.U32 UR8, UR37, UR55, URZ ;  /* 0x00000037250872a5 */ /* 0x000fe4000f8e00ff */
[----:B------:R-:W-:Y:S02]  /*5b50*/  UIMAD.WIDE.U32 UR10, UR38, UR52, URZ ;  /* 0x00000034260a72a5 */ /* 0x000fe4000f8e00ff */
[----:B------:R-:W-:Y:S02]  /*5b60*/  UISETP.NE.AND UP1, UPT, UR43, 0x1, UPT ;  /* 0x000000012b00788c */ /* 0x000fe4000bf25270 */
[----:B------:R-:W-:Y:S01]  /*5b70*/  UISETP.NE.AND UP2, UPT, UR42, 0x1, UPT ;  /* 0x000000012a00788c */ /* 0x000fe2000bf45270 */
[----:B------:R-:W-:Y:S02]  /*5b80*/  UMOV UR4, UR5 ;  /* 0x0000000500047c82 */ /* 0x000fe40008000000 */
[----:B--2---:R-:W-:Y:S03]  /*5b90*/  USHF.R.U32.HI UR5, URZ, UR12, UR4 ;  /* 0x0000000cff057299 */ /* 0x004fe60008011604 */
[----:B------:R-:W-:Y:S02]  /*5ba0*/  UMOV UR4, UR7 ;  /* 0x0000000700047c82 */ /* 0x000fe40008000000 */
[----:B------:R-:W-:Y:S02]  /*5bb0*/  USHF.R.U32.HI UR7, URZ, UR53, UR4 ;  /* 0x00000035ff077299 */ /* 0x000fe40008011604 */
[----:B------:R-:W-:Y:S02]  /*5bc0*/  USEL UR4, UR58, UR5, !UP0 ;  /* 0x000000053a047287 */ /* 0x000fe4000c000000 */
[----:B------:R-:W-:Y:S01]  /*5bd0*/  USEL UR7, UR59, UR7, !UP1 ;  /* 0x000000073b077287 */ /* 0x000fe2000c800000 */
[----:B------:R-:W-:Y:S01]  /*5be0*/  UMOV UR5, UR9 ;  /* 0x0000000900057c82 */ /* 0x000fe20008000000 */
[----:B------:R-:W-:Y:S02]  /*5bf0*/  UIMAD.WIDE.U32 UR8, UR4, UR40, URZ ;  /* 0x00000028040872a5 */ /* 0x000fe4000f8e00ff */
[----:B------:R-:W-:Y:S03]  /*5c00*/  USHF.R.U32.HI UR6, URZ, UR12, UR5 ;  /* 0x0000000cff067299 */ /* 0x000fe60008011605 */
[----:B------:R-:W-:Y:S01]  /*5c10*/  UMOV UR5, UR11 ;  /* 0x0000000b00057c82 */ /* 0x000fe20008000000 */
[----:B------:R-:W-:Y:S02]  /*5c20*/  UIMAD.WIDE.U32 UR10, UR7, UR40, URZ ;  /* 0x00000028070a72a5 */ /* 0x000fe4000f8e00ff */
[----:B------:R-:W-:Y:S02]  /*5c30*/  USHF.R.U32.HI UR12, URZ, UR53, UR5 ;  /* 0x00000035ff0c7299 */ /* 0x000fe40008011605 */
[----:B------:R-:W-:Y:S01]  /*5c40*/  USEL UR6, UR37, UR6, !UP0 ;  /* 0x0000000625067287 */ /* 0x000fe2000c000000 */
[----:B------:R-:W-:Y:S02]  /*5c50*/  UMOV UR5, UR9 ;  /* 0x0000000900057c82 */ /* 0x000fe40008000000 */
[----:B------:R-:W-:Y:S01]  /*5c60*/  UMOV UR10, UR11 ;  /* 0x0000000b000a7c82 */ /* 0x000fe20008000000 */
[----:B------:R-:W-:Y:S02]  /*5c70*/  @UP2 USHF.R.U32.HI UR4, URZ, UR41, UR5 ;  /* 0x00000029ff042299 */ /* 0x000fe40008011605 */
[----:B------:R-:W-:Y:S02]  /*5c80*/  @UP2 USHF.R.U32.HI UR7, URZ, UR41, UR10 ;  /* 0x00000029ff072299 */ /* 0x000fe4000801160a */
[----:B------:R-:W-:Y:S02]  /*5c90*/  UIMAD UR4, UR42, UR4, URZ ;  /* 0x000000042a0472a4 */ /* 0x000fe4000f8e02ff */
        /* <DEDUP_REMOVED lines=8> */
[----:B------:R-:W-:Y:S02]  /*5d20*/  USEL UR11, UR6, UR4, !UP2 ;  /* 0x00000004060b7287 */ /* 0x000fe4000d000000 */
[----:B------:R-:W-:Y:S02]  /*5d30*/  UIADD3 UR8, UPT, UPT, -UR5, URZ, URZ ;  /* 0x000000ff05087290 */ /* 0x000fe4000fffe1ff */
[----:B------:R-:W-:Y:S01]  /*5d40*/  UIADD3 UR10, UPT, UPT, -UR11, URZ, URZ ;  /* 0x000000ff0b0a7290 */ /* 0x000fe2000fffe1ff */
[----:B------:R-:W-:Y:S01]  /*5d50*/  @!UP0 UMOV UR4, UR9 ;  /* 0x0000000900048c82 */ /* 0x000fe20008000000 */
[----:B------:R-:W-:Y:S02]  /*5d60*/  UIADD3 UR9, UPT, UPT, -UR6, URZ, URZ ;  /* 0x000000ff06097290 */ /* 0x000fe4000fffe1ff */
[----:B------:R-:W-:Y:S02]  /*5d70*/  @!UP0 USHF.R.U32.HI UR4, URZ, UR41, UR4 ;  /* 0x00000029ff048299 */ /* 0x000fe40008011604 */
[----:B------:R-:W-:Y:S02]  /*5d80*/  UIMAD UR10, UR42, UR10, UR6 ;  /* 0x0000000a2a0a72a4 */ /* 0x000fe4000f8e0206 */
[----:B------:R-:W-:Y:S04]  /*5d90*/  @!UP0 USEL UR4, UR5, UR4, !UP2 ;  /* 0x0000000405048287 */ /* 0x000fe8000d000000 */
[----:B------:R-:W-:Y:S02]  /*5da0*/  @!UP0 UIMAD UR10, UR7, UR10, UR4 ;  /* 0x0000000a070a82a4 */ /* 0x000fe4000f8e0204 */
[----:B------:R-:W-:Y:S02]  /*5db0*/  @!UP0 UIADD3 UR11, UPT, UPT, UR11, -UR4, URZ ;  /* 0x800000040b0b8290 */ /* 0x000fe4000fffe0ff */
[----:B------:R-:W-:Y:S02]  /*5dc0*/  UIMAD UR7, UR43, UR8, UR38 ;  /* 0x000000082b0772a4 */ /* 0x000fe4000f8e0226 */
[----:B------:R-:W-:Y:S02]  /*5dd0*/  @!UP0 UIMAD UR6, UR11, UR42, UR5 ;  /* 0x0000002a0b0682a4 */ /* 0x000fe4000f8e0205 */
[----:B------:R-:W-:Y:S01]  /*5de0*/  UIMAD UR4, UR54, UR9, UR37 ;  /* 0x00000009360472a4 */ /* 0x000fe2000f8e0225 */
[----:B------:R-:W-:Y:S02]  /*5df0*/  @!UP0 UMOV UR5, UR10 ;  /* 0x0000000a00058c82 */ /* 0x000fe40008000000 */
[----:B------:R-:W-:Y:S02]  /*5e00*/  UIMAD UR38, UR5, UR43, UR7 ;  /* 0x0000002b052672a4 */ /* 0x000fe4000f8e0207 */
[----:B------:R-:W-:Y:S11]  /*5e10*/  UIMAD UR37, UR6, UR54, UR4 ;  /* 0x00000036062572a4 */ /* 0x000ff6000f8e0204 */
[----:B------:R-:W-:Y:S01]  /*5e20*/  @!UPT UIADD3 URZ, UPT, UPT, URZ, URZ, URZ ;  /* 0x000000fffffff290 */ /* 0x000fe2000fffe0ff */
.L_x_102:
[----:B------:R-:W-:Y:S01]  /*5e30*/  UISETP.NE.AND UP0, UPT, UR39, 0x1, UPT ;  /* 0x000000012700788c */ /* 0x000fe2000bf05270 */
[----:B------:R-:W-:Y:S01]  /*5e40*/  LOP3.LUT P0, RZ, R85, 0x1b0, RZ, 0xc0, !PT ;  /* 0x000001b055ff7812 */ /* 0x000fe2000780c0ff */
[----:B------:R-:W-:Y:S01]  /*5e50*/  USHF.L.U32 UR50, UR16, 0x7, URZ ;  /* 0x0000000710327899 */ /* 0x000fe200080006ff */
[----:B------:R-:W-:Y:S01]  /*5e60*/  BSSY.RECONVERGENT B6, `(.L_x_103) ;  /* 0x0000034000067945 */ /* 0x000fe20003800200 */
[----:B------:R-:W-:Y:S01]  /*5e70*/  USHF.L.U32 UR49, UR20, 0x7, URZ ;  /* 0x0000000714317899 */ /* 0x000fe200080006ff */
[----:B------:R-:W-:Y:S06]  /*5e80*/  IADD3 R87, PT, PT, R87, 0x1, RZ ;  /* 0x0000000157577810 */ /* 0x000fec0007ffe0ff */
[----:B------:R-:W2:Y:S01]  /*5e90*/  @!UP0 LDCU.128 UR12, c[0x0][0xb10] ;  /* 0x00016200ff0c87ac */ /* 0x000ea20008000c00 */
[----:B------:R-:W3:Y:S01]  /*5ea0*/  @!UP0 LDCU UR5, c[0x0][0xb0c] ;  /* 0x00016180ff0587ac */ /* 0x000ee20008000800 */
[----:B------:R-:W4:Y:S01]  /*5eb0*/  @!UP0 LDCU UR10, c[0x0][0xb20] ;  /* 0x00016400ff0a87ac */ /* 0x000f220008000800 */
[----:B--2---:R-:W-:Y:S02]  /*5ec0*/  UIMAD.WIDE.U32 UR8, UR38, UR12, URZ ;  /* 0x0000000c260872a5 */ /* 0x004fe4000f8e00ff */
[----:B------:R-:W-:Y:S02]  /*5ed0*/  UIMAD.WIDE.U32 UR6, UR37, UR15, URZ ;  /* 0x0000000f250672a5 */ /* 0x000fe4000f8e00ff */
[----:B------:R-:W-:Y:S03]  /*5ee0*/  @!UP0 UISETP.NE.AND UP1, UPT, UR14, 0x1, UPT ;  /* 0x000000010e00888c */ /* 0x000fe6000bf25270 */
[----:B------:R-:W-:Y:S01]  /*5ef0*/  @!UP0 UMOV UR4, UR9 ;  /* 0x0000000900048c82 */ /* 0x000fe20008000000 */
[----:B---3--:R-:W-:Y:S02]  /*5f00*/  @!UP0 UISETP.NE.AND UP2, UPT, UR5, 0x1, UPT ;  /* 0x000000010500888c */ /* 0x008fe4000bf45270 */
[----:B------:R-:W-:Y:S01]  /*5f10*/  @!UP0 USHF.R.U32.HI UR4, URZ, UR13, UR4 ;  /* 0x0000000dff048299 */ /* 0x000fe20008011604 */
[----:B------:R-:W-:Y:S02]  /*5f20*/  @!UP0 UMOV UR6, UR7 ;  /* 0x0000000700068c82 */ /* 0x000fe40008000000 */
[----:B----4-:R-:W-:Y:S02]  /*5f30*/  @!UP0 USHF.R.U32.HI UR6, URZ, UR10, UR6 ;  /* 0x0000000aff068299 */ /* 0x010fe40008011606 */
[----:B------:R-:W-:Y:S02]  /*5f40*/  @!UP0 USEL UR7, UR38, UR4, !UP2 ;  /* 0x0000000426078287 */ /* 0x000fe4000d000000 */
[----:B------:R-:W-:Y:S04]  /*5f50*/  @!UP0 USEL UR6, UR37, UR6, !UP1 ;  /* 0x0000000625068287 */ /* 0x000fe8000c800000 */
[----:B------:R-:W-:Y:S02]  /*5f60*/  @!UP0 UIADD3 UR4, UPT, UPT, -UR7, UR6, URZ ;  /* 0x0000000607048290 */ /* 0x000fe4000fffe1ff */
[----:B------:R-:W-:Y:S02]  /*5f70*/  @!UP0 UIADD3 UR6, UPT, UPT, UR7, -UR6, URZ ;  /* 0x8000000607068290 */ /* 0x000fe4000fffe0ff */
[----:B------:R-:W-:Y:S02]  /*5f80*/  @!UP0 UIMAD UR38, UR4, UR5, UR38 ;  /* 0x00000005042682a4 */ /* 0x000fe4000f8e0226 */
[----:B------:R-:W-:Y:S01]  /*5f90*/  @!UP0 UIMAD UR37, UR6, UR14, UR37 ;  /* 0x0000000e062582a4 */ /* 0x000fe2000f8e0225 */
[----:B------:R-:W-:Y:S11]  /*5fa0*/  @!P0 BRA `(.L_x_104) ;  /* 0x00000000007c8947 */ /* 0x000ff60003800000 */
[----:B------:R-:W2:Y:S01]  /*5fb0*/  LDCU.64 UR8, c[0x4][0x80] ;  /* 0x01001000ff0877ac */ /* 0x000ea20008000a00 */
[----:B------:R-:W-:Y:S01]  /*5fc0*/  MOV R2, 0x0 ;  /* 0x0000000000027802 */ /* 0x000fe20000000f00 */
[----:B------:R-:W-:Y:S02]  /*5fd0*/  HFMA2 R12, -RZ, RZ, 0, 5.9604644775390625e-08 ;  /* 0x00000001ff0c7431 */ /* 0x000fe400000001ff */
[----:B------:R-:W-:Y:S01]  /*5fe0*/  IMAD.MOV.U32 R8, RZ, RZ, 0x70 ;  /* 0x00000070ff087424 */ /* 0x000fe200078e00ff */
[----:B------:R3:W4:Y:S01]  /*5ff0*/  LDC.64 R14, c[0x4][R2] ;  /* 0x01000000020e7b82 */ /* 0x0007220000000a00 */
[----:B------:R-:W1:Y:S01]  /*6000*/  LDCU.64 UR6, c[0x4][0x88] ;  /* 0x01001100ff0677ac */ /* 0x000e620008000a00 */
[----:B------:R-:W-:Y:S01]  /*6010*/  IMAD.MOV.U32 R13, RZ, RZ, RZ ;  /* 0x000000ffff0d7224 */ /* 0x000fe200078e00ff */
[----:B------:R-:W1:Y:S01]  /*6020*/  LDCU.64 UR4, c[0x4][0x8] ;  /* 0x01000100ff0477ac */ /* 0x000e620008000a00 */
[----:B--2---:R-:W-:Y:S01]  /*6030*/  MOV R5, UR9 ;  /* 0x0000000900057c02 */ /* 0x004fe20008000f00 */
[----:B------:R-:W-:Y:S01]  /*6040*/  IMAD.U32 R4, RZ, RZ, UR8 ;  /* 0x00000008ff047e24 */ /* 0x000fe2000f8e00ff */
[----:B-1----:R-:W-:Y:S01]  /*6050*/  MOV R7, UR7 ;  /* 0x0000000700077c02 */ /* 0x002fe20008000f00 */
[----:B------:R-:W-:Y:S01]  /*6060*/  IMAD.U32 R6, RZ, RZ, UR6 ;  /* 0x00000006ff067e24 */ /* 0x000fe2000f8e00ff */
[----:B------:R-:W-:Y:S01]  /*6070*/  MOV R11, UR5 ;  /* 0x00000005000b7c02 */ /* 0x000fe20008000f00 */
[----:B------:R-:W-:Y:S02]  /*6080*/  IMAD.U32 R10, RZ, RZ, UR4 ;  /* 0x00000004ff0a7e24 */ /* 0x000fe4000f8e00ff */
[----:B------:R-:W-:Y:S07]  /*6090*/  LEPC R20, `(.L_x_105) ;  /* 0x000000001014794e */ /* 0x000fee0000000000 */
[----:B---345:R-:W-:Y:S05]  /*60a0*/  CALL.ABS.NOINC R14 ;  /* 0x000000000e007343 */ /* 0x038fea0003c00000 */
.L_x_105:
[----:B------:R-:W1:Y:S01]  /*60b0*/  LDCU.64 UR8, c[0x4][0x80] ;  /* 0x01001000ff0877ac */ /* 0x000e620008000a00 */
[----:B------:R-:W2:Y:S01]  /*60c0*/  LDC.64 R2, c[0x4][R2] ;  /* 0x0100000002027b82 */ /* 0x000ea20000000a00 */
[----:B------:R-:W-:Y:S02]  /*60d0*/  HFMA2 R12, -RZ, RZ, 0, 5.9604644775390625e-08 ;  /* 0x00000001ff0c7431 */ /* 0x000fe400000001ff */
[----:B------:R-:W-:Y:S02]  /*60e0*/  IMAD.MOV.U32 R8, RZ, RZ, 0x70 ;  /* 0x00000070ff087424 */ /* 0x000fe400078e00ff */
[----:B------:R-:W-:Y:S01]  /*60f0*/  IMAD.MOV.U32 R13, RZ, RZ, RZ ;  /* 0x000000ffff0d7224 */ /* 0x000fe200078e00ff */
[----:B------:R-:W3:Y:S01]  /*6100*/  LDCU.64 UR6, c[0x4][0x88] ;  /* 0x01001100ff0677ac */ /* 0x000ee20008000a00 */
[----:B------:R-:W4:Y:S01]  /*6110*/  LDCU.64 UR4, c[0x4][0x8] ;  /* 0x01000100ff0477ac */ /* 0x000f220008000a00 */
[----:B-1----:R-:W-:Y:S02]  /*6120*/  MOV R4, UR8 ;  /* 0x0000000800047c02 */ /* 0x002fe40008000f00 */
[----:B------:R-:W-:Y:S02]  /*6130*/  MOV R5, UR9 ;  /* 0x0000000900057c02 */ /* 0x000fe40008000f00 */
[----:B---3--:R-:W-:Y:S01]  /*6140*/  MOV R7, UR7 ;  /* 0x0000000700077c02 */ /* 0x008fe20008000f00 */
[----:B------:R-:W-:Y:S01]  /*6150*/  IMAD.U32 R6, RZ, RZ, UR6 ;  /* 0x00000006ff067e24 */ /* 0x000fe2000f8e00ff */
[----:B----4-:R-:W-:Y:S01]  /*6160*/  MOV R11, UR5 ;  /* 0x00000005000b7c02 */ /* 0x010fe20008000f00 */
[----:B------:R-:W-:Y:S02]  /*6170*/  IMAD.U32 R10, RZ, RZ, UR4 ;  /* 0x00000004ff0a7e24 */ /* 0x000fe4000f8e00ff */
[----:B------:R-:W-:Y:S07]  /*6180*/  LEPC R20, `(.L_x_104) ;  /* 0x000000001014794e */ /* 0x000fee0000000000 */
[----:B--2---:R-:W-:Y:S05]  /*6190*/  CALL.ABS.NOINC R2 ;  /* 0x0000000002007343 */ /* 0x004fea0003c00000 */
.L_x_104:
[----:B------:R-:W-:Y:S05]  /*61a0*/  BSYNC.RECONVERGENT B6 ;  /* 0x0000000000067941 */ /* 0x000fea0003800200 */
.L_x_103:
[----:B------:R-:W-:Y:S01]  /*61b0*/  R2UR UR4, R84 ;  /* 0x00000000540472ca */ /* 0x000fe200000e0000 */
[----:B------:R-:W-:Y:S01]  /*61c0*/  UISETP.NE.U32.AND UP0, UPT, UR62, URZ, UPT ;  /* 0x000000ff3e00728c */ /* 0x000fe2000bf05070 */
[----:B------:R-:W-:Y:S02]  /*61d0*/  ISETP.NE.U32.AND P4, PT, R78, RZ, PT ;  /* 0x000000ff4e00720c */ /* 0x000fe40003f85070 */
[----:B------:R-:W-:Y:S01]  /*61e0*/  ISETP.NE.U32.AND P2, PT, RZ, UR56, PT ;  /* 0x00000038ff007c0c */ /* 0x000fe2000bf45070 */
[----:B------:R-:W-:Y:S01]  /*61f0*/  UISETP.NE.AND.EX UP1, UPT, UR63, URZ, UPT, UP0 ;  /* 0x000000ff3f00728c */ /* 0x000fe2000bf25300 */
[----:B------:R-:W-:Y:S01]  /*6200*/  ISETP.NE.AND.EX P4, PT, R79, RZ, PT, P4 ;  /* 0x000000ff4f00720c */ /* 0x000fe20003f85340 */
[----:B------:R-:W-:Y:S01]  /*6210*/  UPLOP3.LUT UP0, UPT, UPT, UPT, UPT, 0x40, 0x4 ;  /* 0x000000000004789c */ /* 0x000fe20003f0e870 */
[----:B------:R-:W-:Y:S05]  /*6220*/  ISETP.NE.AND.EX P2, PT, RZ, UR57, PT, P2 ;  /* 0x00000039ff007c0c */ /* 0x000fea000bf45320 */
[----:B------:R-:W-:Y:S06]  /*6230*/  UISETP.NE.AND UP2, UPT, UR4, URZ, UPT ;  /* 0x000000ff0400728c */ /* 0x000fec000bf45270 */
[----:B------:R-:W-:Y:S05]  /*6240*/  PLOP3.LUT P1, PT, PT, PT, UP2, 0x80, 0x8 ;  /* 0x000000000008781c */ /* 0x000fea0003f2f028 */
[----:B------:R-:W-:Y:S06]  /*6250*/  @UP2 UPLOP3.LUT UP0, UPT, UPT, UPT, UP1, 0x80, 0x8 ;  /* 0x000000000008289c */ /* 0x000fec0003f0f010 */
[----:B------:R-:W-:Y:S01]  /*6260*/  PLOP3.LUT P0, PT, PT, PT, UP0, 0x80, 0x8 ;  /* 0x000000000008781c */ /* 0x000fe20003f0f008 */
[----:B------:R-:W-:Y:S01]  /*6270*/  @!UPT UIADD3 URZ, UPT, UPT, URZ, URZ, URZ ;  /* 0x000000fffffff290 */ /* 0x000fe2000fffe0ff */
[----:B------:R-:W-:Y:S11]  /*6280*/  BRA.U !UP1, `(.L_x_106) ;  /* 0x00000001093c7547 */ /* 0x000ff6000b800000 */
[----:B------:R-:W-:Y:S01]  /*6290*/  UISETP.NE.U32.AND UP0, UPT, UR56, URZ, UPT ;  /* 0x000000ff3800728c */ /* 0x000fe2000bf05070 */
[----:B-1----:R-:W-:Y:S01]  /*62a0*/  HFMA2 R0, -RZ, RZ, 0, 5.9604644775390625e-08 ;  /* 0x00000001ff007431 */ /* 0x002fe200000001ff */
[----:B------:R-:W1:Y:S01]  /*62b0*/  LDCU.64 UR8, c[0x0][0x358] ;  /* 0x00006b00ff0877ac */ /* 0x000e620008000a00 */
[----:B------:R-:W-:Y:S01]  /*62c0*/  IMAD.MOV.U32 R80, RZ, RZ, 0x1 ;  /* 0x00000001ff507424 */ /* 0x000fe200078e00ff */
[----:B------:R-:W-:Y:S06]  /*62d0*/  UISETP.NE.AND.EX UP0, UPT, UR57, URZ, UPT, UP0 ;  /* 0x000000ff3900728c */ /* 0x000fec000bf05300 */
[----:B------:R-:W-:Y:S05]  /*62e0*/  PLOP3.LUT P3, PT, PT, PT, UP0, 0x80, 0x8 ;  /* 0x000000000008781c */ /* 0x000fea0003f6f008 */
[----:B------:R-:W2:Y:S01]  /*62f0*/  @UP0 LDCU.64 UR4, c[0x0][0x888] ;  /* 0x00011100ff0407ac */ /* 0x000ea20008000a00 */
[----:B------:R-:W-:Y:S07]  /*6300*/  @UP0 UIMAD UR6, UR36, UR62, URZ ;  /* 0x0000003e240602a4 */ /* 0x000fee000f8e02ff */
[----:B------:R-:W-:Y:S01]  /*6310*/  @!P3 PRMT R80, R0, 0x7610, R80 ;  /* 0x000076100050b816 */ /* 0x000fe20000000050 */
[----:B--2---:R-:W-:Y:S06]  /*6320*/  @UP0 UIMAD.WIDE UR4, UR6, 0x4, UR4 ;  /* 0x00000004060408a5 */ /* 0x004fec000f8e0204 */
[----:B------:R-:W-:Y:S01]  /*6330*/  IMAD.U32 R2, RZ, RZ, UR4 ;  /* 0x00000004ff027e24 */ /* 0x000fe2000f8e00ff */
[----:B------:R-:W-:Y:S04]  /*6340*/  MOV R3, UR5 ;  /* 0x0000000500037c02 */ /* 0x000fe80008000f00 */
[----:B------:R-:W2:Y:S01]  /*6350*/  @!UP0 LDCU UR4, c[0x0][0x880] ;  /* 0x00011000ff0487ac */ /* 0x000ea20008000800 */
[----:B-1---5:R3:W5:Y:S02]  /*6360*/  @P3 LDG.E R41, desc[UR8][R2.64] ;  /* 0x0000000802293981 */ /* 0x022764000c1e1900 */
[----:B--23--:R-:W-:Y:S02]  /*6370*/  @!P3 IMAD.U32 R41, RZ, RZ, UR4 ;  /* 0x00000004ff29be24 */ /* 0x00cfe4000f8e00ff */
.L_x_106:
[----:B------:R-:W-:Y:S05]  /*6380*/  @!P4 BRA `(.L_x_107) ;  /* 0x000000000024c947 */ /* 0x000fea0003800000 */
[----:B------:R-:W-:Y:S01]  /*6390*/  ISETP.NE.U32.AND P3, PT, R76, RZ, PT ;  /* 0x000000ff4c00720c */ /* 0x000fe20003f65070 */
[----:B------:R-:W2:Y:S03]  /*63a0*/  LDCU.64 UR4, c[0x0][0x358] ;  /* 0x00006b00ff0477ac */ /* 0x000ea60008000a00 */
[----:B------:R-:W-:Y:S11]  /*63b0*/  ISETP.NE.AND.EX P3, PT, R77, RZ, PT, P3 ;  /* 0x000000ff4d00720c */ /* 0x000ff60003f65330 */
[----:B------:R-:W-:Y:S02]  /*63c0*/  @!UPT UIADD3 URZ, UPT, UPT, URZ, URZ, URZ ;  /* 0x000000fffffff290 */ /* 0x000fe4000fffe0ff */
[----:B------:R-:W3:Y:S01]  /*63d0*/  @P3 LDC.64 R2, c[0x0][0x8a8] ;  /* 0x00022a00ff023b82 */ /* 0x000ee20000000a00 */
[----:B-1----:R-:W-:Y:S04]  /*63e0*/  @P3 IMAD R0, R78, UR36, RZ ;  /* 0x000000244e003c24 */ /* 0x002fe8000f8e02ff */
[----:B---3--:R-:W-:Y:S05]  /*63f0*/  @P3 IMAD.WIDE R2, R0, 0x4, R2 ;  /* 0x0000000400023825 */ /* 0x008fea00078e0202 */
[----:B--2--5:R2:W5:Y:S02]  /*6400*/  @P3 LDG.E R38, desc[UR4][R2.64] ;  /* 0x0000000402263981 */ /* 0x024564000c1e1900 */
[----:B--2---:R-:W3:Y:S02]  /*6410*/  @!P3 LDC R38, c[0x0][0x8a0] ;  /* 0x00022800ff26bb82 */ /* 0x004ee40000000800 */
.L_x_107:
[----:B-----5:R-:W-:Y:S01]  /*6420*/  FSETP.NEU.AND P3, PT, R41, RZ, PT ;  /* 0x000000ff2900720b */ /* 0x020fe20003f6d000 */
[----:B------:R-:W-:Y:S01]  /*6430*/  BSSY B1, `(.L_x_108) ;  /* 0x0000039000017945 */ /* 0x000fe20003800000 */
[----:B------:R-:W-:Y:S01]  /*6440*/  SEL R5, RZ, 0xffffffff, P2 ;  /* 0xffffffffff057807 */ /* 0x000fe20001000000 */
[----:B------:R-:W-:Y:S01]  /*6450*/  IMAD.MOV.U32 R46, RZ, RZ, 0x1 ;  /* 0x00000001ff2e7424 */ /* 0x000fe200078e00ff */
[----:B------:R-:W-:Y:S01]  /*6460*/  @P1 LOP3.LUT P2, RZ, R80, 0xff, RZ, 0xc0, !PT ;  /* 0x000000ff50ff1812 */ /* 0x000fe2000784c0ff */
[C---:B------:R-:W-:Y:S01]  /*6470*/  IMAD R39, R36.reuse, 0x80, R37 ;  /* 0x0000008024277824 */ /* 0x040fe200078e0225 */
[----:B-1----:R-:W-:Y:S01]  /*6480*/  @P1 SEL R0, RZ, 0xffffffff, P3 ;  /* 0xffffffffff001807 */ /* 0x002fe20001800000 */
[----:B------:R-:W-:Y:S01]  /*6490*/  IMAD R88, R95, -0x10, R93 ;  /* 0xfffffff05f587824 */ /* 0x000fe200078e025d */
[----:B------:R-:W-:Y:S01]  /*64a0*/  LOP3.LUT R91, R91, 0x1, RZ, 0x3c, !PT ;  /* 0x000000015b5b7812 */ /* 0x000fe200078e3cff */
[----:B------:R-:W-:Y:S01]  /*64b0*/  IMAD.MOV.U32 R47, RZ, RZ, RZ ;  /* 0x000000ffff2f7224 */ /* 0x000fe200078e00ff */
[----:B------:R-:W-:Y:S02]  /*64c0*/  @P0 SEL R0, R5, R0, !P2 ;  /* 0x0000000005000207 */ /* 0x000fe40005000000 */
[----:B------:R-:W-:Y:S02]  /*64d0*/  CS2R R74, SRZ ;  /* 0x00000000004a7805 */ /* 0x000fe4000001ff00 */
[----:B------:R-:W-:Y:S02]  /*64e0*/  LEA R98, R36, UR44, 0x3 ;  /* 0x0000002c24627c11 */ /* 0x000fe4000f8e18ff */
[----:B------:R-:W-:Y:S02]  /*64f0*/  CS2R R72, SRZ ;  /* 0x0000000000487805 */ /* 0x000fe4000001ff00 */
[----:B------:R-:W-:Y:S02]  /*6500*/  @P1 LOP3.LUT R0, R0, 0x1, RZ, 0xc0, !PT ;  /* 0x0000000100001812 */ /* 0x000fe400078ec0ff */
[----:B------:R-:W-:Y:S02]  /*6510*/  CS2R R66, SRZ ;  /* 0x0000000000427805 */ /* 0x000fe4000001ff00 */
[----:B------:R-:W-:Y:S02]  /*6520*/  SHF.L.U32 R3, R90, 0x1f, RZ ;  /* 0x0000001f5a037819 */ /* 0x000fe400000006ff */
[----:B------:R-:W-:Y:S02]  /*6530*/  CS2R R64, SRZ ;  /* 0x0000000000407805 */ /* 0x000fe4000001ff00 */
[----:B------:R-:W-:Y:S02]  /*6540*/  ISETP.NE.U32.OR P5, PT, R0, 0x1, !P1 ;  /* 0x000000010000780c */ /* 0x000fe40004fa5470 */
[----:B------:R-:W-:Y:S02]  /*6550*/  CS2R R58, SRZ ;  /* 0x00000000003a7805 */ /* 0x000fe4000001ff00 */
[----:B------:R-:W-:Y:S02]  /*6560*/  PLOP3.LUT P2, PT, PT, PT, UP1, 0x80, 0x8 ;  /* 0x000000000008781c */ /* 0x000fe40003f4f018 */
[----:B------:R-:W-:Y:S02]  /*6570*/  CS2R R56, SRZ ;  /* 0x0000000000387805 */ /* 0x000fe4000001ff00 */
[----:B------:R-:W-:Y:S02]  /*6580*/  LOP3.LUT P4, R86, R80, 0xff, RZ, 0xc0, !PT ;  /* 0x000000ff50567812 */ /* 0x000fe4000788c0ff */
[----:B------:R-:W-:Y:S02]  /*6590*/  CS2R R50, SRZ ;  /* 0x0000000000327805 */ /* 0x000fe4000001ff00 */
[----:B------:R-:W-:Y:S02]  /*65a0*/  SEL R0, RZ, 0xffffffff, P3 ;  /* 0xffffffffff007807 */ /* 0x000fe40001800000 */
[----:B------:R-:W-:Y:S02]  /*65b0*/  CS2R R48, SRZ ;  /* 0x0000000000307805 */ /* 0x000fe4000001ff00 */
[----:B------:R-:W-:Y:S02]  /*65c0*/  P2R R97, PR, RZ, 0x20 ;  /* 0x00000020ff617803 */ /* 0x000fe40000000000 */
[----:B------:R-:W-:Y:S02]  /*65d0*/  @P5 SHF.L.U32 R2, R91, 0x1f, RZ ;  /* 0x0000001f5b025819 */ /* 0x000fe400000006ff */
[----:B------:R-:W-:Y:S02]  /*65e0*/  @P2 SEL R0, R5, R0, !P4 ;  /* 0x0000000005002207 */ /* 0x000fe40006000000 */
[----:B------:R-:W1:Y:S02]  /*65f0*/  @P5 SYNCS.PHASECHK.TRANS64.TRYWAIT P1, [UR44+0x40], R2 ;  /* 0x00004002ff0055a7 */ /* 0x000e64000802112c */
[----:B------:R-:W-:Y:S04]  /*6600*/  LOP3.LUT R0, R0, 0x1, RZ, 0xc0, !PT ;  /* 0x0000000100007812 */ /* 0x000fe800078ec0ff */
[----:B------:R-:W-:Y:S04]  /*6610*/  ISETP.NE.U32.AND P2, PT, R0, 0x1, PT ;  /* 0x000000010000780c */ /* 0x000fe80003f45070 */
[----:B------:R-:W-:Y:S01]  /*6620*/  P2R R60, PR, RZ, 0x4 ;  /* 0x00000004ff3c7803 */ /* 0x000fe20000000000 */
[----:B------:R2:W4:Y:S01]  /*6630*/  SYNCS.PHASECHK.TRANS64.TRYWAIT P0, [R98+URZ+0xb0], R3 ;  /* 0x0000b003620075a7 */ /* 0x00052200080011ff */
[----:B-1----:R-:W-:Y:S01]  /*6640*/  @P5 SEL R46, RZ, 0x1, !P1 ;  /* 0x00000001ff2e5807 */ /* 0x002fe20004800000 */
[----:B--2---:R-:W-:Y:S06]  /*6650*/  @!P5 BRA `(.L_x_109) ;  /* 0x000000000058d947 */ /* 0x004fec0003800000 */
[----:B------:R-:W-:Y:S01]  /*6660*/  IMAD.MOV.U32 R75, RZ, RZ, RZ ;  /* 0x000000ffff4b7224 */ /* 0x000fe200078e00ff */
[----:B------:R-:W-:Y:S01]  /*6670*/  ISETP.NE.AND P1, PT, R46, RZ, PT ;  /* 0x000000ff2e00720c */ /* 0x000fe20003f25270 */
[----:B------:R-:W-:Y:S01]  /*6680*/  BSSY B0, `(.L_x_110) ;  /* 0x000000c000007945 */ /* 0x000fe20003800000 */
[----:B------:R-:W-:Y:S02]  /*6690*/  CS2R R50, SRZ ;  /* 0x0000000000327805 */ /* 0x000fe4000001ff00 */
[----:B------:R-:W-:Y:S02]  /*66a0*/  CS2R R48, SRZ ;  /* 0x0000000000307805 */ /* 0x000fe4000001ff00 */
[----:B------:R-:W-:Y:S02]  /*66b0*/  CS2R R58, SRZ ;  /* 0x00000000003a7805 */ /* 0x000fe4000001ff00 */
[----:B------:R-:W-:Y:S02]  /*66c0*/  CS2R R56, SRZ ;  /* 0x0000000000387805 */ /* 0x000fe4000001ff00 */
[----:B------:R-:W-:Y:S02]  /*66d0*/  CS2R R66, SRZ ;  /* 0x0000000000427805 */ /* 0x000fe4000001ff00 */
[----:B------:R-:W-:Y:S02]  /*66e0*/  CS2R R64, SRZ ;  /* 0x0000000000407805 */ /* 0x000fe4000001ff00 */
[----:B------:R-:W-:Y:S01]  /*66f0*/  CS2R R72, SRZ ;  /* 0x0000000000487805 */ /* 0x000fe2000001ff00 */
[----:B------:R-:W-:Y:S06]  /*6700*/  @P1 BRA `(.L_x_111) ;  /* 0x00000000000c1947 */ /* 0x000fec0003800000 */
[----:B------:R-:W-:Y:S04]  /*6710*/  SHF.L.U32 R5, R91, 0x1f, RZ ;  /* 0x0000001f5b057819 */ /* 0x000fe800000006ff */
[----:B------:R-:W1:Y:S02]  /*6720*/  SYNCS.PHASECHK.TRANS64.TRYWAIT P1, [UR44+0x40], R5 ;  /* 0x00004005ff0075a7 */ /* 0x000e64000802112c */
[----:B-1----:R-:W-:Y:S05]  /*6730*/  @!P1 BRA `(.L_x_112) ;  /* 0x0000003c00c89947 */ /* 0x002fea0003800000 */
.L_x_111:
[----:B------:R-:W-:Y:S05]  /*6740*/  BSYNC B0 ;  /* 0x0000000000007941 */ /* 0x000fea0003800000 */
.L_x_110:
[----:B------:R-:W-:Y:S01]  /*6750*/  ISETP.NE.AND P1, PT, R60, RZ, PT ;  /* 0x000000ff3c00720c */ /* 0x000fe20003f25270 */
[----:B------:R-:W-:Y:S11]  /*6760*/  HFMA2 R47, -RZ, RZ, 0, 5.9604644775390625e-08 ;  /* 0x00000001ff2f7431 */ /* 0x000ff600000001ff */
[----:B------:R-:W-:Y:S01]  /*6770*/  @!UPT UIADD3 URZ, UPT, UPT, URZ, URZ, URZ ;  /* 0x000000fffffff290 */ /* 0x000fe2000fffe0ff */
[----:B------:R2:W1:Y:S04]  /*6780*/  @P1 LDS.128 R48, [R94] ;  /* 0x000000005e301984 */ /* 0x0004680000000c00 */
[----:B------:R2:W1:Y:S04]  /*6790*/  @P1 LDS.128 R56, [R93+0x10] ;  /* 0x000010005d381984 */ /* 0x0004680000000c00 */
[----:B------:R2:W1:Y:S04]  /*67a0*/  @P1 LDS.128 R64, [R92+0x20] ;  /* 0x000020005c401984 */ /* 0x0004680000000c00 */
[----:B------:R2:W1:Y:S02]  /*67b0*/  @P1 LDS.128 R72, [R88+0x30] ;  /* 0x0000300058481984 */ /* 0x0004640000000c00 */
.L_x_109:
[----:B------:R-:W-:Y:S05]  /*67c0*/  BSYNC B1 ;  /* 0x0000000000017941 */ /* 0x000fea0003800000 */
.L_x_108:
[----:B-1----:R-:W-:Y:S04]  /*67d0*/  SHF.R.U32.HI R0, RZ, 0x15, R39 ;  /* 0x00000015ff007819 */ /* 0x002fe80000011627 */
[----:B------:R-:W-:Y:S01]  /*67e0*/  LOP3.LUT P1, RZ, R0, 0x3, R81, 0x48, !PT ;  /* 0x0000000300ff7812 */ /* 0x000fe20007824851 */
[----:B------:R-:W-:Y:S01]  /*67f0*/  @!UPT UIADD3 URZ, UPT, UPT, URZ, URZ, URZ ;  /* 0x000000fffffff290 */ /* 0x000fe2000fffe0ff */
[----:B----4-:R-:W-:Y:S11]  /*6800*/  @P0 BRA `(.L_x_113) ;  /* 0x0000000000080947 */ /* 0x010ff60003800000 */
[----:B------:R-:W1:Y:S02]  /*6810*/  SYNCS.PHASECHK.TRANS64.TRYWAIT P0, [R98+URZ+0xb0], R3 ;  /* 0x0000b003620075a7 */ /* 0x000e6400080011ff */
[----:B-1----:R-:W-:Y:S05]  /*6820*/  @!P0 BRA `(.L_x_114) ;  /* 0x0000003c00a48947 */ /* 0x002fea0003800000 */
.L_x_113:
[----:B------:R-:W-:Y:S05]  /*6830*/  @!P1 BRA `(.L_x_115) ;  /* 0x0000000000409947 */ /* 0x000fea0003800000 */
[----:B------:R-:W4:Y:S01]  /*6840*/  LDCU.64 UR8, c[0x4][0x70] ;  /* 0x01000e00ff0877ac */ /* 0x000f220008000a00 */
[----:B-1----:R-:W-:Y:S01]  /*6850*/  MOV R3, 0x0 ;  /* 0x0000000000037802 */ /* 0x002fe20000000f00 */
[----:B------:R-:W-:Y:S02]  /*6860*/  HFMA2 R12, -RZ, RZ, 0, 5.9604644775390625e-08 ;  /* 0x00000001ff0c7431 */ /* 0x000fe400000001ff */
[----:B------:R-:W-:Y:S02]  /*6870*/  IMAD.MOV.U32 R8, RZ, RZ, 0x192 ;  /* 0x00000192ff087424 */ /* 0x000fe400078e00ff */
[----:B------:R-:W-:Y:S01]  /*6880*/  IMAD.MOV.U32 R13, RZ, RZ, RZ ;  /* 0x000000ffff0d7224 */ /* 0x000fe200078e00ff */
[----:B------:R-:W1:Y:S01]  /*6890*/  LDCU.64 UR6, c[0x4][0x78] ;  /* 0x01000f00ff0677ac */ /* 0x000e620008000a00 */
[----:B------:R-:W2:Y:S01]  /*68a0*/  LDC.64 R2, c[0x4][R3] ;  /* 0x0100000003027b82 */ /* 0x000ea20000000a00 */
[----:B------:R-:W5:Y:S01]  /*68b0*/  LDCU.64 UR4, c[0x4][0x10] ;  /* 0x01000200ff0477ac */ /* 0x000f620008000a00 */
[----:B----4-:R-:W-:Y:S01]  /*68c0*/  MOV R5, UR9 ;  /* 0x0000000900057c02 */ /* 0x010fe20008000f00 */
[----:B------:R-:W-:Y:S01]  /*68d0*/  IMAD.U32 R4, RZ, RZ, UR8 ;  /* 0x00000008ff047e24 */ /* 0x000fe2000f8e00ff */
[----:B-1----:R-:W-:Y:S01]  /*68e0*/  MOV R7, UR7 ;  /* 0x0000000700077c02 */ /* 0x002fe20008000f00 */
[----:B------:R-:W-:Y:S01]  /*68f0*/  IMAD.U32 R6, RZ, RZ, UR6 ;  /* 0x00000006ff067e24 */ /* 0x000fe2000f8e00ff */
[----:B-----5:R-:W-:Y:S01]  /*6900*/  MOV R11, UR5 ;  /* 0x00000005000b7c02 */ /* 0x020fe20008000f00 */
[----:B------:R-:W-:Y:S02]  /*6910*/  IMAD.U32 R10, RZ, RZ, UR4 ;  /* 0x00000004ff0a7e24 */ /* 0x000fe4000f8e00ff */
[----:B------:R-:W-:Y:S07]  /*6920*/  LEPC R20, `(.L_x_115) ;  /* 0x000000001014794e */ /* 0x000fee0000000000 */
[----:B--23--:R-:W-:Y:S05]  /*6930*/  CALL.ABS.NOINC R2 ;  /* 0x0000000002007343 */ /* 0x00cfea0003c00000 */
.L_x_115:
[----:B------:R-:W-:Y:S05]  /*6940*/  WARPSYNC.ALL ;  /* 0x0000000000007948 */ /* 0x000fea0003800000 */
[----:B------:R-:W-:Y:S01]  /*6950*/  R2UR UR4, R39 ;  /* 0x00000000270472ca */ /* 0x000fe200000e0000 */
[--C-:B------:R-:W-:Y:S01]  /*6960*/  HADD2.F32 R40, -RZ, R48.reuse.H0_H0 ;  /* 0x20000030ff287230 */ /* 0x100fe20000004100 */
[----:B------:R-:W-:Y:S01]  /*6970*/  ISETP.NE.AND P0, PT, R96, RZ, PT ;  /* 0x000000ff6000720c */ /* 0x000fe20003f05270 */
[----:B------:R-:W-:Y:S01]  /*6980*/  HADD2.F32 R43, -RZ, R48.H1_H1 ;  /* 0x30000030ff2b7230 */ /* 0x000fe20000004100 */
[----:B------:R-:W-:Y:S01]  /*6990*/  BSSY.RECONVERGENT B0, `(.L_x_116) ;  /* 0x0000086000007945 */ /* 0x000fe20003800200 */
[----:B------:R-:W-:Y:S02]  /*69a0*/  HADD2.F32 R42, -RZ, R49.H0_H0 ;  /* 0x20000031ff2a7230 */ /* 0x000fe40000004100 */
[----:B------:R-:W-:Y:S02]  /*69b0*/  HADD2.F32 R45, -RZ, R51.H0_H0 ;  /* 0x20000033ff2d7230 */ /* 0x000fe40000004100 */
[----:B------:R-:W-:Y:S04]  /*69c0*/  HADD2.F32 R44, -RZ, R75.H1_H1 ;  /* 0x3000004bff2c7230 */ /* 0x000fe80000004100 */
[----:B------:R-:W3:Y:S02]  /*69d0*/  LDTM.x32 R4, tmem[UR4] ;  /* 0x00000004000479ee */ /* 0x000ee400082c0000 */
[C---:B---3--:R-:W-:Y:S01]  /*69e0*/  FMUL R0, R38.reuse, R4 ;  /* 0x0000000426007220 */ /* 0x048fe20000400000 */
[C---:B------:R-:W-:Y:S01]  /*69f0*/  FMUL R2, R38.reuse, R5 ;  /* 0x0000000526027220 */ /* 0x040fe20000400000 */
[C---:B-1----:R-:W-:Y:S01]  /*6a00*/  FMUL R3, R38.reuse, R6 ;  /* 0x0000000626037220 */ /* 0x042fe20000400000 */
[C---:B------:R-:W-:Y:S01]  /*6a10*/  FMUL R7, R38.reuse, R7 ;  /* 0x0000000726077220 */ /* 0x040fe20000400000 */
[C---:B------:R-:W-:Y:S01]  /*6a20*/  FFMA R0, R41.reuse, R40, R0 ;  /* 0x0000002829007223 */ /* 0x040fe20000000000 */
[----:B------:R-:W-:Y:S02]  /*6a30*/  HADD2.F32 R40, -RZ, R49.H1_H1 ;  /* 0x30000031ff287230 */ /* 0x000fe40000004100 */
[C---:B------:R-:W-:Y:S01]  /*6a40*/  FFMA R2, R41.reuse, R43, R2 ;  /* 0x0000002b29027223 */ /* 0x040fe20000000002 */
[C---:B------:R-:W-:Y:S01]  /*6a50*/  FFMA R3, R41.reuse, R42, R3 ;  /* 0x0000002a29037223 */ /* 0x040fe20000000003 */
[--C-:B------:R-:W-:Y:S02]  /*6a60*/  HADD2.F32 R43, -RZ, R50.reuse.H0_H0 ;  /* 0x20000032ff2b7230 */ /* 0x100fe40000004100 */
[----:B------:R-:W-:Y:S01]  /*6a70*/  FMUL R4, R38, R8 ;  /* 0x0000000826047220 */ /* 0x000fe20000400000 */
[----:B------:R-:W-:Y:S01]  /*6a80*/  HADD2.F32 R42, -RZ, R50.H1_H1 ;  /* 0x30000032ff2a7230 */ /* 0x000fe20000004100 */
[----:B------:R-:W-:Y:S01]  /*6a90*/  F2FP.F16.F32.PACK_AB R52, R2, R0 ;  /* 0x000000000234723e */ /* 0x000fe200000000ff */
[C---:B------:R-:W-:Y:S01]  /*6aa0*/  FFMA R7, R41.reuse, R40, R7 ;  /* 0x0000002829077223 */ /* 0x040fe20000000007 */
[----:B------:R-:W-:Y:S01]  /*6ab0*/  FFMA R4, R41, R43, R4 ;  /* 0x0000002b29047223 */ /* 0x000fe20000000004 */
[C---:B------:R-:W-:Y:S01]  /*6ac0*/  FMUL R5, R38.reuse, R9 ;  /* 0x0000000926057220 */ /* 0x040fe20000400000 */
[C---:B------:R-:W-:Y:S01]  /*6ad0*/  FMUL R6, R38.reuse, R10 ;  /* 0x0000000a26067220 */ /* 0x040fe20000400000 */
[----:B------:R-:W-:Y:S01]  /*6ae0*/  HADD2.F32 R40, -RZ, R51.H1_H1 ;  /* 0x30000033ff287230 */ /* 0x000fe20000004100 */
[----:B------:R-:W-:Y:S01]  /*6af0*/  F2FP.F16.F32.PACK_AB R53, R7, R3 ;  /* 0x000000030735723e */ /* 0x000fe200000000ff */
[C---:B------:R-:W-:Y:S01]  /*6b00*/  FFMA R5, R41.reuse, R42, R5 ;  /* 0x0000002a29057223 */ /* 0x040fe20000000005 */
[----:B------:R-:W-:Y:S01]  /*6b10*/  FFMA R6, R41, R45, R6 ;  /* 0x0000002d29067223 */ /* 0x000fe20000000006 */
[C---:B------:R-:W-:Y:S01]  /*6b20*/  FMUL R11, R38.reuse, R11 ;  /* 0x0000000b260b7220 */ /* 0x040fe20000400000 */
[--C-:B------:R-:W-:Y:S02]  /*6b30*/  HADD2.F32 R43, -RZ, R56.reuse.H0_H0 ;  /* 0x20000038ff2b7230 */ /* 0x100fe40000004100 */
[C---:B------:R-:W-:Y:S01]  /*6b40*/  FMUL R8, R38.reuse, R12 ;  /* 0x0000000c26087220 */ /* 0x040fe20000400000 */
[----:B------:R-:W-:Y:S01]  /*6b50*/  F2FP.F16.F32.PACK_AB R54, R5, R4 ;  /* 0x000000040536723e */ /* 0x000fe200000000ff */
[C---:B------:R-:W-:Y:S01]  /*6b60*/  FFMA R11, R41.reuse, R40, R11 ;  /* 0x00000028290b7223 */ /* 0x040fe2000000000b */
[----:B------:R-:W-:Y:S02]  /*6b70*/  HADD2.F32 R40, -RZ, R56.H1_H1 ;  /* 0x30000038ff287230 */ /* 0x000fe40000004100 */
[----:B------:R-:W-:Y:S01]  /*6b80*/  FFMA R8, R41, R43, R8 ;  /* 0x0000002b29087223 */ /* 0x000fe20000000008 */
[C---:B------:R-:W-:Y:S01]  /*6b90*/  FMUL R9, R38.reuse, R13 ;  /* 0x0000000d26097220 */ /* 0x040fe20000400000 */
[--C-:B------:R-:W-:Y:S01]  /*6ba0*/  HADD2.F32 R45, -RZ, R57.reuse.H0_H0 ;  /* 0x20000039ff2d7230 */ /* 0x100fe20000004100 */
[----:B------:R-:W-:Y:S01]  /*6bb0*/  F2FP.F16.F32.PACK_AB R55, R11, R6 ;  /* 0x000000060b37723e */ /* 0x000fe200000000ff */
[C---:B------:R-:W-:Y:S01]  /*6bc0*/  FMUL R10, R38.reuse, R14 ;  /* 0x0000000e260a7220 */ /* 0x040fe20000400000 */
[----:B------:R-:W-:Y:S02]  /*6bd0*/  HADD2.F32 R42, -RZ, R57.H1_H1 ;  /* 0x30000039ff2a7230 */ /* 0x000fe40000004100 */
[C---:B------:R-:W-:Y:S01]  /*6be0*/  FFMA R9, R41.reuse, R40, R9 ;  /* 0x0000002829097223 */ /* 0x040fe20000000009 */
[C---:B------:R-:W-:Y:S01]  /*6bf0*/  FMUL R15, R38.reuse, R15 ;  /* 0x0000000f260f7220 */ /* 0x040fe20000400000 */
[----:B------:R1:W-:Y:S01]  /*6c00*/  STS.128 [R94], R52 ;  /* 0x000000345e007388 */ /* 0x0003e20000000c00 */
[----:B------:R-:W-:Y:S01]  /*6c10*/  FFMA R10, R41, R45, R10 ;  /* 0x0000002d290a7223 */ /* 0x000fe2000000000a */
[--C-:B------:R-:W-:Y:S01]  /*6c20*/  HADD2.F32 R40, -RZ, R58.reuse.H0_H0 ;  /* 0x2000003aff287230 */ /* 0x100fe20000004100 */
[----:B------:R-:W-:Y:S01]  /*6c30*/  F2FP.F16.F32.PACK_AB R68, R9, R8 ;  /* 0x000000080944723e */ /* 0x000fe200000000ff */
[----:B------:R-:W-:Y:S01]  /*6c40*/  FFMA R15, R41, R42, R15 ;  /* 0x0000002a290f7223 */ /* 0x000fe2000000000f */
[C---:B------:R-:W-:Y:S01]  /*6c50*/  FMUL R12, R38.reuse, R16 ;  /* 0x00000010260c7220 */ /* 0x040fe20000400000 */
[----:B------:R-:W-:Y:S02]  /*6c60*/  HADD2.F32 R42, -RZ, R58.H1_H1 ;  /* 0x3000003aff2a7230 */ /* 0x000fe40000004100 */
[C---:B------:R-:W-:Y:S01]  /*6c70*/  FMUL R13, R38.reuse, R17 ;  /* 0x00000011260d7220 */ /* 0x040fe20000400000 */
[--C-:B------:R-:W-:Y:S01]  /*6c80*/  HADD2.F32 R43, -RZ, R59.reuse.H0_H0 ;  /* 0x2000003bff2b7230 */ /* 0x100fe20000004100 */
[----:B------:R-:W-:Y:S01]  /*6c90*/  F2FP.F16.F32.PACK_AB R69, R15, R10 ;  /* 0x0000000a0f45723e */ /* 0x000fe200000000ff */
[C---:B------:R-:W-:Y:S01]  /*6ca0*/  FFMA R12, R41.reuse, R40, R12 ;  /* 0x00000028290c7223 */ /* 0x040fe2000000000c */
[C---:B------:R-:W-:Y:S01]  /*6cb0*/  FFMA R13, R41.reuse, R42, R13 ;  /* 0x0000002a290d7223 */ /* 0x040fe2000000000d */
[C---:B------:R-:W-:Y:S01]  /*6cc0*/  FMUL R14, R38.reuse, R18 ;  /* 0x00000012260e7220 */ /* 0x040fe20000400000 */
[----:B------:R-:W-:Y:S02]  /*6cd0*/  HADD2.F32 R40, -RZ, R59.H1_H1 ;  /* 0x3000003bff287230 */ /* 0x000fe40000004100 */
[C---:B------:R-:W-:Y:S01]  /*6ce0*/  FMUL R19, R38.reuse, R19 ;  /* 0x0000001326137220 */ /* 0x040fe20000400000 */
[C---:B------:R-:W-:Y:S01]  /*6cf0*/  FMUL R16, R38.reuse, R20 ;  /* 0x0000001426107220 */ /* 0x040fe20000400000 */
[C---:B------:R-:W-:Y:S01]  /*6d00*/  FFMA R14, R41.reuse, R43, R14 ;  /* 0x0000002b290e7223 */ /* 0x040fe2000000000e */
[--C-:B------:R-:W-:Y:S02]  /*6d10*/  HADD2.F32 R43, -RZ, R64.reuse.H0_H0 ;  /* 0x20000040ff2b7230 */ /* 0x100fe40000004100 */
[C---:B------:R-:W-:Y:S01]  /*6d20*/  FFMA R19, R41.reuse, R40, R19 ;  /* 0x0000002829137223 */ /* 0x040fe20000000013 */
[----:B------:R-:W-:Y:S02]  /*6d30*/  HADD2.F32 R42, -RZ, R64.H1_H1 ;  /* 0x30000040ff2a7230 */ /* 0x000fe40000004100 */
[C---:B------:R-:W-:Y:S01]  /*6d40*/  FMUL R17, R38.reuse, R21 ;  /* 0x0000001526117220 */ /* 0x040fe20000400000 */
[--C-:B------:R-:W-:Y:S02]  /*6d50*/  HADD2.F32 R45, -RZ, R65.reuse.H0_H0 ;  /* 0x20000041ff2d7230 */ /* 0x100fe40000004100 */
[C---:B------:R-:W-:Y:S01]  /*6d60*/  FMUL R18, R38.reuse, R22 ;  /* 0x0000001626127220 */ /* 0x040fe20000400000 */
[----:B------:R-:W-:Y:S02]  /*6d70*/  HADD2.F32 R40, -RZ, R65.H1_H1 ;  /* 0x30000041ff287230 */ /* 0x000fe40000004100 */
[C---:B------:R-:W-:Y:S01]  /*6d80*/  FMUL R23, R38.reuse, R23 ;  /* 0x0000001726177220 */ /* 0x040fe20000400000 */
[C---:B------:R-:W-:Y:S01]  /*6d90*/  FFMA R16, R41.reuse, R43, R16 ;  /* 0x0000002b29107223 */ /* 0x040fe20000000010 */
[C---:B------:R-:W-:Y:S01]  /*6da0*/  FFMA R17, R41.reuse, R42, R17 ;  /* 0x0000002a29117223 */ /* 0x040fe20000000011 */
[C---:B------:R-:W-:Y:S01]  /*6db0*/  FFMA R18, R41.reuse, R45, R18 ;  /* 0x0000002d29127223 */ /* 0x040fe20000000012 */
[C---:B------:R-:W-:Y:S01]  /*6dc0*/  FFMA R23, R41.reuse, R40, R23 ;  /* 0x0000002829177223 */ /* 0x040fe20000000017 */
[--C-:B------:R-:W-:Y:S02]  /*6dd0*/  HADD2.F32 R43, -RZ, R66.reuse.H0_H0 ;  /* 0x20000042ff2b7230 */ /* 0x100fe40000004100 */
[C---:B------:R-:W-:Y:S01]  /*6de0*/  FMUL R20, R38.reuse, R24 ;  /* 0x0000001826147220 */ /* 0x040fe20000400000 */
        /* <DEDUP_REMOVED lines=9> */
[----:B------:R-:W-:Y:S01]  /*6e80*/  FFMA R27, R41, R42, R27 ;  /* 0x0000002a291b7223 */ /* 0x000fe2000000001b */
[--C-:B------:R-:W-:Y:S02]  /*6e90*/  HADD2.F32 R40, -RZ, R72.reuse.H0_H0 ;  /* 0x20000048ff287230 */ /* 0x100fe40000004100 */
[C---:B------:R-:W-:Y:S01]  /*6ea0*/  FMUL R24, R38.reuse, R28 ;  /* 0x0000001c26187220 */ /* 0x040fe20000400000 */
[----:B------:R-:W-:Y:S02]  /*6eb0*/  HADD2.F32 R42, -RZ, R72.H1_H1 ;  /* 0x30000048ff2a7230 */ /* 0x000fe40000004100 */
[C---:B------:R-:W-:Y:S01]  /*6ec0*/  FMUL R25, R38.reuse, R29 ;  /* 0x0000001d26197220 */ /* 0x040fe20000400000 */
[--C-:B------:R-:W-:Y:S02]  /*6ed0*/  HADD2.F32 R43, -RZ, R73.reuse.H0_H0 ;  /* 0x20000049ff2b7230 */ /* 0x100fe40000004100 */
[C---:B------:R-:W-:Y:S01]  /*6ee0*/  FMUL R26, R38.reuse, R30 ;  /* 0x0000001e261a7220 */ /* 0x040fe20000400000 */
[----:B------:R-:W-:Y:S01]  /*6ef0*/  F2FP.F16.F32.PACK_AB R70, R13, R12 ;  /* 0x0000000c0d46723e */ /* 0x000fe200000000ff */
[----:B------:R-:W-:Y:S01]  /*6f00*/  FFMA R24, R41, R40, R24 ;  /* 0x0000002829187223 */ /* 0x000fe20000000018 */
[----:B------:R-:W-:Y:S01]  /*6f10*/  F2FP.F16.F32.PACK_AB R71, R19, R14 ;  /* 0x0000000e1347723e */ /* 0x000fe200000000ff */
[C---:B------:R-:W-:Y:S01]  /*6f20*/  FFMA R25, R41.reuse, R42, R25 ;  /* 0x0000002a29197223 */ /* 0x040fe20000000019 */
[C---:B------:R-:W-:Y:S01]  /*6f30*/  FFMA R26, R41.reuse, R43, R26 ;  /* 0x0000002b291a7223 */ /* 0x040fe2000000001a */
[----:B------:R-:W-:Y:S02]  /*6f40*/  HADD2.F32 R40, -RZ, R73.H1_H1 ;  /* 0x30000049ff287230 */ /* 0x000fe40000004100 */
[C---:B------:R-:W-:Y:S01]  /*6f50*/  FMUL R31, R38.reuse, R31 ;  /* 0x0000001f261f7220 */ /* 0x040fe20000400000 */
[----:B------:R1:W-:Y:S01]  /*6f60*/  STS.128 [R93+0x10], R68 ;  /* 0x000010445d007388 */ /* 0x0003e20000000c00 */
[--C-:B------:R-:W-:Y:S02]  /*6f70*/  HADD2.F32 R43, -RZ, R74.reuse.H0_H0 ;  /* 0x2000004aff2b7230 */ /* 0x100fe40000004100 */
[C---:B------:R-:W-:Y:S01]  /*6f80*/  FMUL R28, R38.reuse, R32 ;  /* 0x00000020261c7220 */ /* 0x040fe20000400000 */
[----:B------:R-:W-:Y:S02]  /*6f90*/  HADD2.F32 R42, -RZ, R74.H1_H1 ;  /* 0x3000004aff2a7230 */ /* 0x000fe40000004100 */
[C---:B------:R-:W-:Y:S01]  /*6fa0*/  FMUL R29, R38.reuse, R33 ;  /* 0x00000021261d7220 */ /* 0x040fe20000400000 */
[----:B------:R-:W-:Y:S02]  /*6fb0*/  HADD2.F32 R45, -RZ, R75.H0_H0 ;  /* 0x2000004bff2d7230 */ /* 0x000fe40000004100 */
[C---:B------:R-:W-:Y:S01]  /*6fc0*/  FMUL R30, R38.reuse, R34 ;  /* 0x00000022261e7220 */ /* 0x040fe20000400000 */
[----:B------:R-:W-:Y:S01]  /*6fd0*/  FFMA R31, R41, R40, R31 ;  /* 0x00000028291f7223 */ /* 0x000fe2000000001f */
[----:B------:R-:W-:Y:S01]  /*6fe0*/  FMUL R35, R38, R35 ;  /* 0x0000002326237220 */ /* 0x000fe20000400000 */
[----:B------:R-:W-:Y:S01]  /*6ff0*/  F2FP.F16.F32.PACK_AB R100, R17, R16 ;  /* 0x000000101164723e */ /* 0x000fe200000000ff */
[----:B------:R-:W-:Y:S01]  /*7000*/  FFMA R28, R41, R43, R28 ;  /* 0x0000002b291c7223 */ /* 0x000fe2000000001c */
[----:B------:R-:W-:Y:S01]  /*7010*/  F2FP.F16.F32.PACK_AB R101, R23, R18 ;  /* 0x000000121765723e */ /* 0x000fe200000000ff */
[----:B------:R-:W-:Y:S01]  /*7020*/  FFMA R29, R41, R42, R29 ;  /* 0x0000002a291d7223 */ /* 0x000fe2000000001d */
[----:B------:R-:W-:Y:S01]  /*7030*/  F2FP.F16.F32.PACK_AB R102, R21, R20 ;  /* 0x000000141566723e */ /* 0x000fe200000000ff */
[----:B------:R-:W-:Y:S01]  /*7040*/  FFMA R30, R41, R45, R30 ;  /* 0x0000002d291e7223 */ /* 0x000fe2000000001e */
[----:B------:R-:W-:Y:S01]  /*7050*/  F2FP.F16.F32.PACK_AB R103, R27, R22 ;  /* 0x000000161b67723e */ /* 0x000fe200000000ff */
[----:B------:R-:W-:Y:S01]  /*7060*/  FFMA R35, R41, R44, R35 ;  /* 0x0000002c29237223 */ /* 0x000fe20000000023 */
[----:B------:R-:W-:Y:S02]  /*7070*/  F2FP.F16.F32.PACK_AB R104, R25, R24 ;  /* 0x000000181968723e */ /* 0x000fe400000000ff */
[----:B------:R-:W-:Y:S01]  /*7080*/  F2FP.F16.F32.PACK_AB R105, R31, R26 ;  /* 0x0000001a1f69723e */ /* 0x000fe200000000ff */
[----:B------:R1:W-:Y:S01]  /*7090*/  STS.128 [R92+0x20], R100 ;  /* 0x000020645c007388 */ /* 0x0003e20000000c00 */
[----:B------:R-:W-:Y:S02]  /*70a0*/  F2FP.F16.F32.PACK_AB R106, R29, R28 ;  /* 0x0000001c1d6a723e */ /* 0x000fe400000000ff */
[----:B------:R-:W-:Y:S05]  /*70b0*/  F2FP.F16.F32.PACK_AB R107, R35, R30 ;  /* 0x0000001e236b723e */ /* 0x000fea00000000ff */
[----:B------:R1:W-:Y:S01]  /*70c0*/  STS.128 [R88+0x30], R104 ;  /* 0x0000306858007388 */ /* 0x0003e20000000c00 */
[----:B------:R-:W-:Y:S01]  /*70d0*/  @!PT LDS RZ, [RZ] ;  /* 0x00000000fffff984 */ /* 0x000fe20000000800 */
[----:B------:R-:W-:Y:S01]  /*70e0*/  @!PT LDS RZ, [RZ] ;  /* 0x00000000fffff984 */ /* 0x000fe20000000800 */
[----:B------:R-:W-:Y:S01]  /*70f0*/  @!PT LDS RZ, [RZ] ;  /* 0x00000000fffff984 */ /* 0x000fe20000000800 */
[----:B------:R-:W-:Y:S01]  /*7100*/  @!PT LDS RZ, [RZ] ;  /* 0x00000000fffff984 */ /* 0x000fe20000000800 */
[----:B------:R3:W-:Y:S07]  /*7110*/  MEMBAR.ALL.CTA ;  /* 0x0000000000007992 */ /* 0x0007ee0000008000 */
[----:B---3--:R-:W3:Y:S02]  /*7120*/  FENCE.VIEW.ASYNC.S ;  /* 0x00000000000073c6 */ /* 0x008ee40000000000 */
[----:B---3--:R-:W-:Y:S06]  /*7130*/  BAR.SYNC.DEFER_BLOCKING 0x1, 0x80 ;  /* 0x0042000000007b1d */ /* 0x008fec0000010000 */
[----:B------:R-:W-:Y:S05]  /*7140*/  @P0 BRA `(.L_x_117) ;  /* 0x0000000000280947 */ /* 0x000fea0003800000 */
[----:B------:R-:W3:Y:S01]  /*7150*/  LDCU.64 UR6, c[0x0][0x348] ;  /* 0x00006900ff0677ac */ /* 0x000ee20008000a00 */
[----:B------:R-:W-:Y:S01]  /*7160*/  UIADD3 UR4, UPT, UPT, UR44, 0x200, URZ ;  /* 0x000002002c047890 */ /* 0x000fe2000fffe0ff */
[----:B------:R-:W-:Y:S05]  /*7170*/  UMOV UR51, UR36 ;  /* 0x0000002400337c82 */ /* 0x000fea0008000000 */
[----:B------:R-:W-:Y:S04]  /*7180*/  MOV R85, UR4 ;  /* 0x0000000400557c02 */ /* 0x000fe80008000f00 */
[----:B------:R-:W-:Y:S01]  /*7190*/  R2UR UR48, R85 ;  /* 0x00000000553072ca */ /* 0x000fe200000e0000 */
[----:B---3--:R-:W-:Y:S04]  /*71a0*/  UIADD3 UR4, UP0, UPT, UR6, 0x680, URZ ;  /* 0x0000068006047890 */ /* 0x008fe8000ff1e0ff */
[----:B------:R-:W-:Y:S09]  /*71b0*/  UIADD3.X UR5, UPT, UPT, URZ, UR7, URZ, UP0, !UPT ;  /* 0x00000007ff057290 */ /* 0x000ff200087fe4ff */
[----:B------:R3:W-:Y:S01]  /*71c0*/  UTMASTG.3D [UR48], [UR4] ;  /* 0x00000030040073b5 */ /* 0x0007e20008010000 */
[----:B------:R0:W-:Y:S01]  /*71d0*/  UTMACMDFLUSH ;  /* 0x00000000000079b7 */ /* 0x0001e20000000000 */
[----:B---3--:R-:W-:Y:S04]  /*71e0*/  DEPBAR.LE SB0, 0x1 ;  /* 0x000080400000791a */ /* 0x008fe80000000000 */
.L_x_117:
[----:B------:R-:W-:Y:S05]  /*71f0*/  BSYNC.RECONVERGENT B0 ;  /* 0x0000000000007941 */ /* 0x000fea0003800200 */
.L_x_116:
[----:B------:R-:W-:Y:S01]  /*7200*/  BAR.SYNC.DEFER_BLOCKING 0x1, 0x80 ;  /* 0x0042000000007b1d */ /* 0x000fe20000010000 */
[----:B------:R-:W-:Y:S01]  /*7210*/  ISETP.NE.AND P1, PT, R97, RZ, PT ;  /* 0x000000ff6100720c */ /* 0x000fe20003f25270 */
[----:B------:R-:W-:Y:S01]  /*7220*/  UISETP.NE.AND UP0, UPT, UR47, URZ, UPT ;  /* 0x000000ff2f00728c */ /* 0x000fe2000bf05270 */
[----:B------:R-:W-:Y:S11]  /*7230*/  LEA R3, R47, UR44, 0x3 ;  /* 0x0000002c2f037c11 */ /* 0x000ff6000f8e18ff */
[----:B------:R-:W-:Y:S01]  /*7240*/  @P1 SHF.L.U32 R4, R91, 0x1f, RZ ;  /* 0x0000001f5b041819 */ /* 0x000fe200000006ff */
[----:B------:R-:W-:Y:S06]  /*7250*/  BRA.U !UP0, `(.L_x_118) ;  /* 0x0000000108247547 */ /* 0x000fec000b800000 */
[----:B------:R-:W3:Y:S01]  /*7260*/  S2R R0, SR_CgaCtaId ;  /* 0x0000000000007919 */ /* 0x000ee20000008800 */
[----:B------:R-:W-:Y:S01]  /*7270*/  IMAD.U32 R2, RZ, RZ, UR46 ;  /* 0x0000002eff027e24 */ /* 0x000fe2000f8e00ff */
[----:B------:R-:W-:Y:S04]  /*7280*/  UIADD3 UR4, UPT, UPT, UR46, 0x1, URZ ;  /* 0x000000012e047890 */ /* 0x000fe8000fffe0ff */
[----:B------:R-:W-:Y:S01]  /*7290*/  @P1 LEA R2, R2, UR44, 0x3 ;  /* 0x0000002c02021c11 */ /* 0x000fe2000f8e18ff */
[----:B------:R-:W-:Y:S04]  /*72a0*/  UISETP.NE.AND UP0, UPT, UR4, 0x4, UPT ;  /* 0x000000040400788c */ /* 0x000fe8000bf05270 */
[----:B------:R-:W-:Y:S01]  /*72b0*/  @P1 VIADD R5, R2, 0x60 ;  /* 0x0000006002051836 */ /* 0x000fe20000000000 */
[----:B------:R-:W-:Y:S04]  /*72c0*/  USEL UR46, UR4, URZ, UP0 ;  /* 0x000000ff042e7287 */ /* 0x000fe80008000000 */
[----:B---3--:R-:W-:Y:S04]  /*72d0*/  @P1 PRMT R0, R0, 0x654, R5 ;  /* 0x0000065400001816 */ /* 0x008fe80000000005 */
[----:B------:R3:W-:Y:S04]  /*72e0*/  @P1 SYNCS.ARRIVE.TRANS64.RED.A1T0 RZ, [R0+URZ], RZ ;  /* 0x000000ff00ff19a7 */ /* 0x0007e800081004ff */
.L_x_118:
[----:B------:R-:W4:Y:S01]  /*72f0*/  @P1 SYNCS.PHASECHK.TRANS64.TRYWAIT P0, [R3+URZ+0x40], R4 ;  /* 0x00004004030015a7 */ /* 0x000f2200080011ff */
[----:B------:R-:W-:Y:S01]  /*7300*/  BSSY B1, `(.L_x_119) ;  /* 0x0000016000017945 */ /* 0x000fe20003800000 */
[----:B----4-:R-:W-:Y:S03]  /*7310*/  @P1 SEL R46, RZ, 0x1, !P0 ;  /* 0x00000001ff2e1807 */ /* 0x010fe60004000000 */
[----:B------:R-:W-:Y:S05]  /*7320*/  @!P1 BRA `(.L_x_120) ;  /* 0x00000000004c9947 */ /* 0x000fea0003800000 */
[----:B------:R-:W-:Y:S01]  /*7330*/  ISETP.NE.AND P0, PT, R46, RZ, PT ;  /* 0x000000ff2e00720c */ /* 0x000fe20003f05270 */
[----:B------:R-:W-:Y:S01]  /*7340*/  BSSY B0, `(.L_x_121) ;  /* 0x000000b000007945 */ /* 0x000fe20003800000 */
[----:B------:R-:W-:Y:S11]  /*7350*/  ISETP.NE.AND P1, PT, R60, RZ, PT ;  /* 0x000000ff3c00720c */ /* 0x000ff60003f25270 */
[----:B------:R-:W-:Y:S02]  /*7360*/  @!UPT UIADD3 URZ, UPT, UPT, URZ, URZ, URZ ;  /* 0x000000fffffff290 */ /* 0x000fe4000fffe0ff */
[C---:B------:R-:W-:Y:S01]  /*7370*/  @P1 IMAD R6, R47.reuse, 0x2000, R94 ;  /* 0x000020002f061824 */ /* 0x040fe200078e025e */
[C---:B------:R-:W-:Y:S01]  /*7380*/  @P1 LEA R4, R47.reuse, R92, 0xd ;  /* 0x0000005c2f041211 */ /* 0x040fe200078e68ff */
[C---:B------:R-:W-:Y:S02]  /*7390*/  @P1 IMAD R5, R47.reuse, 0x2000, R93 ;  /* 0x000020002f051824 */ /* 0x040fe400078e025d */
[----:B------:R-:W-:Y:S01]  /*73a0*/  @P1 IMAD R2, R47, 0x2000, R88 ;  /* 0x000020002f021824 */ /* 0x000fe200078e0258 */
[----:B------:R-:W-:Y:S06]  /*73b0*/  @P0 BRA `(.L_x_122) ;  /* 0x00000000000c0947 */ /* 0x000fec0003800000 */
[----:B---3--:R-:W-:Y:S04]  /*73c0*/  SHF.L.U32 R0, R91, 0x1f, RZ ;  /* 0x0000001f5b007819 */ /* 0x008fe800000006ff */
[----:B------:R-:W3:Y:S02]  /*73d0*/  SYNCS.PHASECHK.TRANS64.TRYWAIT P0, [R3+URZ+0x40], R0 ;  /* 0x00004000030075a7 */ /* 0x000ee400080011ff */
[----:B---3--:R-:W-:Y:S05]  /*73e0*/  @!P0 BRA `(.L_x_123) ;  /* 0x0000003000c88947 */ /* 0x008fea0003800000 */
.L_x_122:
[----:B------:R-:W-:Y:S05]  /*73f0*/  BSYNC B0 ;  /* 0x0000000000007941 */ /* 0x000fea0003800000 */
.L_x_121:
[----:B------:R-:W-:Y:S02]  /*7400*/  ISETP.NE.AND P0, PT, R60, RZ, PT ;  /* 0x000000ff3c00720c */ /* 0x000fe40003f05270 */
[----:B------:R-:W-:Y:S11]  /*7410*/  IADD3 R47, PT, PT, R47, 0x1, RZ ;  /* 0x000000012f2f7810 */ /* 0x000ff60007ffe0ff */
[----:B------:R4:W1:Y:S04]  /*7420*/  @P0 LDS.128 R48, [R6] ;  /* 0x0000000006300984 */ /* 0x0008680000000c00 */
[----:B------:R4:W1:Y:S04]  /*7430*/  @P0 LDS.128 R56, [R5+0x10] ;  /* 0x0000100005380984 */ /* 0x0008680000000c00 */
[----:B------:R4:W1:Y:S04]  /*7440*/  @P0 LDS.128 R64, [R4+0x20] ;  /* 0x0000200004400984 */ /* 0x0008680000000c00 */
[----:B------:R4:W1:Y:S02]  /*7450*/  @P0 LDS.128 R72, [R2+0x30] ;  /* 0x0000300002480984 */ /* 0x0008640000000c00 */
.L_x_120:
[----:B------:R-:W-:Y:S05]  /*7460*/  BSYNC B1 ;  /* 0x0000000000017941 */ /* 0x000fea0003800000 */
.L_x_119:
[----:B---3--:R-:W-:Y:S05]  /*7470*/  VIADD R0, R39, 0x20 ;  /* 0x0000002027007836 */ /* 0x008fea0000000000 */
[----:B------:R-:W-:Y:S04]  /*7480*/  SHF.R.U32.HI R0, RZ, 0x15, R0 ;  /* 0x00000015ff007819 */ /* 0x000fe80000011600 */
[----:B------:R-:W-:Y:S11]  /*7490*/  LOP3.LUT P0, RZ, R0, 0x3, R81, 0x48, !PT ;  /* 0x0000000300ff7812 */ /* 0x000ff60007804851 */
[----:B------:R-:W-:Y:S02]  /*74a0*/  @!UPT UIADD3 URZ, UPT, UPT, URZ, URZ, URZ ;  /* 0x000000fffffff290 */ /* 0x000fe4000fffe0ff */
[----:B------:R-:W-:Y:S05]  /*74b0*/  @!P0 BRA `(.L_x_124) ;  /* 0x0000000000408947 */ /* 0x000fea0003800000 */
[----:B------:R-:W3:Y:S01]  /*74c0*/  LDCU.64 UR8, c[0x4][0x70] ;  /* 0x01000e00ff0877ac */ /* 0x000ee20008000a00 */
[----:B------:R-:W-:Y:S01]  /*74d0*/  MOV R3, 0x0 ;  /* 0x0000000000037802 */ /* 0x000fe20000000f00 */
[----:B------:R-:W-:Y:S02]  /*74e0*/  HFMA2 R12, -RZ, RZ, 0, 5.9604644775390625e-08 ;  /* 0x00000001ff0c7431 */ /* 0x000fe400000001ff */
[----:B------:R-:W-:Y:S02]  /*74f0*/  IMAD.MOV.U32 R8, RZ, RZ, 0x192 ;  /* 0x00000192ff087424 */ /* 0x000fe400078e00ff */
[----:B------:R-:W-:Y:S01]  /*7500*/  IMAD.MOV.U32 R13, RZ, RZ, RZ ;  /* 0x000000ffff0d7224 */ /* 0x000fe200078e00ff */
[----:B------:R-:W5:Y:S01]  /*7510*/  LDCU.64 UR6, c[0x4][0x78] ;  /* 0x01000f00ff0677ac */ /* 0x000f620008000a00 */
[----:B----4-:R-:W4:Y:S01]  /*7520*/  LDC.64 R2, c[0x4][R3] ;  /* 0x0100000003027b82 */ /* 0x010f220000000a00 */
[----:B------:R-:W2:Y:S01]  /*7530*/  LDCU.64 UR4, c[0x4][0x10] ;  /* 0x01000200ff0477ac */ /* 0x000ea20008000a00 */
[----:B---3--:R-:W-:Y:S01]  /*7540*/  MOV R5, UR9 ;  /* 0x0000000900057c02 */ /* 0x008fe20008000f00 */
[----:B------:R-:W-:Y:S01]  /*7550*/  IMAD.U32 R4, RZ, RZ, UR8 ;  /* 0x00000008ff047e24 */ /* 0x000fe2000f8e00ff */
[----:B-----5:R-:W-:Y:S01]  /*7560*/  MOV R7, UR7 ;  /* 0x0000000700077c02 */ /* 0x020fe20008000f00 */
[----:B------:R-:W-:Y:S01]  /*7570*/  IMAD.U32 R6, RZ, RZ, UR6 ;  /* 0x00000006ff067e24 */ /* 0x000fe2000f8e00ff */
[----:B--2---:R-:W-:Y:S01]  /*7580*/  MOV R11, UR5 ;  /* 0x00000005000b7c02 */ /* 0x004fe20008000f00 */
[----:B------:R-:W-:Y:S02]  /*7590*/  IMAD.U32 R10, RZ, RZ, UR4 ;  /* 0x00000004ff0a7e24 */ /* 0x000fe4000f8e00ff */
[----:B------:R-:W-:Y:S07]  /*75a0*/  LEPC R20, `(.L_x_124) ;  /* 0x000000001014794e */ /* 0x000fee0000000000 */
[----:B-1--4-:R-:W-:Y:S05]  /*75b0*/  CALL.ABS.NOINC R2 ;  /* 0x0000000002007343 */ /* 0x012fea0003c00000 */
.L_x_124:
[----:B------:R-:W-:Y:S05]  /*75c0*/  WARPSYNC.ALL ;  /* 0x0000000000007948 */ /* 0x000fea0003800000 */
[----:B------:R-:W-:Y:S01]  /*75d0*/  R2UR UR4, R39 ;  /* 0x00000000270472ca */ /* 0x000fe200000e0000 */
[--C-:B-1----:R-:W-:Y:S01]  /*75e0*/  HADD2.F32 R40, -RZ, R48.reuse.H0_H0 ;  /* 0x20000030ff287230 */ /* 0x102fe20000004100 */
[----:B------:R-:W1:Y:S01]  /*75f0*/  S2R R99, SR_CgaCtaId ;  /* 0x0000000000637919 */ /* 0x000e620000008800 */
[----:B------:R-:W-:Y:S01]  /*7600*/  HADD2.F32 R43, -RZ, R48.H1_H1 ;  /* 0x30000030ff2b7230 */ /* 0x000fe20000004100 */
[----:B------:R-:W-:Y:S01]  /*7610*/  ISETP.NE.AND P6, PT, R97, RZ, PT ;  /* 0x000000ff6100720c */ /* 0x000fe20003fc5270 */
[----:B------:R-:W-:Y:S01]  /*7620*/  HADD2.F32 R42, -RZ, R49.H1_H1 ;  /* 0x30000031ff2a7230 */ /* 0x000fe20000004100 */
[----:B------:R-:W-:Y:S01]  /*7630*/  ISETP.NE.AND P0, PT, R96, RZ, PT ;  /* 0x000000ff6000720c */ /* 0x000fe20003f05270 */
[--C-:B------:R-:W-:Y:S01]  /*7640*/  HADD2.F32 R44, -RZ, R50.reuse.H1_H1 ;  /* 0x30000032ff2c7230 */ /* 0x100fe20000004100 */
[----:B------:R-:W-:Y:S01]  /*7650*/  MOV R61, UR46 ;  /* 0x0000002e003d7c02 */ /* 0x000fe20008000f00 */
[----:B------:R-:W-:Y:S01]  /*7660*/  HADD2.F32 R45, -RZ, R59.H0_H0 ;  /* 0x2000003bff2d7230 */ /* 0x000fe20000004100 */
[----:B------:R-:W-:Y:S01]  /*7670*/  BSSY.RECONVERGENT B0, `(.L_x_125) ;  /* 0x0000088000007945 */ /* 0x000fe20003800200 */
[----:B------:R-:W-:Y:S02]  /*7680*/  LEA R62, R47, UR44, 0x3 ;  /* 0x0000002c2f3e7c11 */ /* 0x000fe4000f8e18ff */
[----:B----4-:R-:W3:Y:S04]  /*7690*/  LDTM.x32 R4, tmem[UR4+0x20] ;  /* 0x00002004000479ee */ /* 0x010ee800082c0000 */
[----:B------:R-:W-:Y:S04]  /*76a0*/  @P6 LEA R61, R61, UR44, 0x3 ;  /* 0x0000002c3d3d6c11 */ /* 0x000fe8000f8e18ff */
[----:B------:R-:W-:Y:S02]  /*76b0*/  @P6 IADD3 R104, PT, PT, R61, 0x60, RZ ;  /* 0x000000603d686810 */ /* 0x000fe40007ffe0ff */
[----:B------:R-:W-:Y:S01]  /*76c0*/  @P6 SHF.L.U32 R61, R91, 0x1f, RZ ;  /* 0x0000001f5b3d6819 */ /* 0x000fe200000006ff */
[C---:B---3--:R-:W-:Y:S01]  /*76d0*/  FMUL R0, R38.reuse, R4 ;  /* 0x0000000426007220 */ /* 0x048fe20000400000 */
[C---:B------:R-:W-:Y:S01]  /*76e0*/  FMUL R2, R38.reuse, R5 ;  /* 0x0000000526027220 */ /* 0x040fe20000400000 */
[C---:B------:R-:W-:Y:S01]  /*76f0*/  FMUL R3, R38.reuse, R6 ;  /* 0x0000000626037220 */ /* 0x040fe20000400000 */
[C---:B------:R-:W-:Y:S01]  /*7700*/  FMUL R7, R38.reuse, R7 ;  /* 0x0000000726077220 */ /* 0x040fe20000400000 */
[C---:B------:R-:W-:Y:S01]  /*7710*/  FFMA R0, R41.reuse, R40, R0 ;  /* 0x0000002829007223 */ /* 0x040fe20000000000 */
[----:B------:R-:W-:Y:S02]  /*7720*/  HADD2.F32 R40, -RZ, R49.H0_H0 ;  /* 0x20000031ff287230 */ /* 0x000fe40000004100 */
[C---:B------:R-:W-:Y:S01]  /*7730*/  FFMA R2, R41.reuse, R43, R2 ;  /* 0x0000002b29027223 */ /* 0x040fe20000000002 */
[C---:B------:R-:W-:Y:S01]  /*7740*/  FMUL R4, R38.reuse, R8 ;  /* 0x0000000826047220 */ /* 0x040fe20000400000 */
[--C-:B------:R-:W-:Y:S02]  /*7750*/  HADD2.F32 R43, -RZ, R51.reuse.H0_H0 ;  /* 0x20000033ff2b7230 */ /* 0x100fe40000004100 */
[----:B------:R-:W-:Y:S01]  /*7760*/  FMUL R5, R38, R9 ;  /* 0x0000000926057220 */ /* 0x000fe20000400000 */
[C---:B------:R-:W-:Y:S01]  /*7770*/  FFMA R3, R41.reuse, R40, R3 ;  /* 0x0000002829037223 */ /* 0x040fe20000000003 */
[----:B------:R-:W-:Y:S01]  /*7780*/  HADD2.F32 R40, -RZ, R50.H0_H0 ;  /* 0x20000032ff287230 */ /* 0x000fe20000004100 */
[----:B------:R-:W-:Y:S01]  /*7790*/  F2FP.F16.F32.PACK_AB R52, R2, R0 ;  /* 0x000000000234723e */ /* 0x000fe200000000ff */
[C---:B------:R-:W-:Y:S01]  /*77a0*/  FFMA R7, R41.reuse, R42, R7 ;  /* 0x0000002a29077223 */ /* 0x040fe20000000007 */
[----:B------:R-:W-:Y:S02]  /*77b0*/  HADD2.F32 R42, -RZ, R51.H1_H1 ;  /* 0x30000033ff2a7230 */ /* 0x000fe40000004100 */
[C---:B------:R-:W-:Y:S01]  /*77c0*/  FMUL R6, R38.reuse, R10 ;  /* 0x0000000a26067220 */ /* 0x040fe20000400000 */
[C---:B------:R-:W-:Y:S01]  /*77d0*/  FFMA R4, R41.reuse, R40, R4 ;  /* 0x0000002829047223 */ /* 0x040fe20000000004 */
[----:B------:R-:W-:Y:S01]  /*77e0*/  FFMA R5, R41, R44, R5 ;  /* 0x0000002c29057223 */ /* 0x000fe20000000005 */
[----:B------:R-:W-:Y:S01]  /*77f0*/  F2FP.F16.F32.PACK_AB R53, R7, R3 ;  /* 0x000000030735723e */ /* 0x000fe200000000ff */
[----:B------:R-:W-:Y:S01]  /*7800*/  FFMA R6, R41, R43, R6 ;  /* 0x0000002b29067223 */ /* 0x000fe20000000006 */
[C---:B------:R-:W-:Y:S01]  /*7810*/  FMUL R11, R38.reuse, R11 ;  /* 0x0000000b260b7220 */ /* 0x040fe20000400000 */
[--C-:B------:R-:W-:Y:S01]  /*7820*/  HADD2.F32 R40, -RZ, R56.reuse.H0_H0 ;  /* 0x20000038ff287230 */ /* 0x100fe20000004100 */
[----:B------:R-:W-:Y:S01]  /*7830*/  F2FP.F16.F32.PACK_AB R54, R5, R4 ;  /* 0x000000040536723e */ /* 0x000fe200000000ff */
[C---:B------:R-:W-:Y:S01]  /*7840*/  FMUL R8, R38.reuse, R12 ;  /* 0x0000000c26087220 */ /* 0x040fe20000400000 */
[C---:B------:R-:W-:Y:S01]  /*7850*/  FFMA R11, R41.reuse, R42, R11 ;  /* 0x0000002a290b7223 */ /* 0x040fe2000000000b */
[----:B------:R-:W-:Y:S02]  /*7860*/  HADD2.F32 R42, -RZ, R56.H1_H1 ;  /* 0x30000038ff2a7230 */ /* 0x000fe40000004100 */
[C---:B------:R-:W-:Y:S01]  /*7870*/  FMUL R9, R38.reuse, R13 ;  /* 0x0000000d26097220 */ /* 0x040fe20000400000 */
[--C-:B------:R-:W-:Y:S02]  /*7880*/  HADD2.F32 R43, -RZ, R57.reuse.H0_H0 ;  /* 0x20000039ff2b7230 */ /* 0x100fe40000004100 */
[----:B------:R-:W-:Y:S01]  /*7890*/  FFMA R8, R41, R40, R8 ;  /* 0x0000002829087223 */ /* 0x000fe20000000008 */
[----:B------:R-:W-:Y:S01]  /*78a0*/  F2FP.F16.F32.PACK_AB R55, R11, R6 ;  /* 0x000000060b37723e */ /* 0x000fe200000000ff */
[----:B------:R-:W-:Y:S01]  /*78b0*/  FFMA R9, R41, R42, R9 ;  /* 0x0000002a29097223 */ /* 0x000fe20000000009 */
[C---:B------:R-:W-:Y:S01]  /*78c0*/  FMUL R10, R38.reuse, R14 ;  /* 0x0000000e260a7220 */ /* 0x040fe20000400000 */
[----:B------:R-:W-:Y:S02]  /*78d0*/  HADD2.F32 R40, -RZ, R57.H1_H1 ;  /* 0x30000039ff287230 */ /* 0x000fe40000004100 */
[C---:B------:R-:W-:Y:S01]  /*78e0*/  FMUL R15, R38.reuse, R15 ;  /* 0x0000000f260f7220 */ /* 0x040fe20000400000 */
[----:B------:R3:W-:Y:S01]  /*78f0*/  STS.128 [R94+0x2000], R52 ;  /* 0x002000345e007388 */ /* 0x0007e20000000c00 */
[----:B------:R-:W-:Y:S01]  /*7900*/  F2FP.F16.F32.PACK_AB R68, R9, R8 ;  /* 0x000000080944723e */ /* 0x000fe200000000ff */
[C---:B------:R-:W-:Y:S01]  /*7910*/  FFMA R10, R41.reuse, R43, R10 ;  /* 0x0000002b290a7223 */ /* 0x040fe2000000000a */
[--C-:B------:R-:W-:Y:S02]  /*7920*/  HADD2.F32 R43, -RZ, R58.reuse.H0_H0 ;  /* 0x2000003aff2b7230 */ /* 0x100fe40000004100 */
[----:B------:R-:W-:Y:S01]  /*7930*/  FFMA R15, R41, R40, R15 ;  /* 0x00000028290f7223 */ /* 0x000fe2000000000f */
[C---:B------:R-:W-:Y:S01]  /*7940*/  FMUL R12, R38.reuse, R16 ;  /* 0x00000010260c7220 */ /* 0x040fe20000400000 */
[----:B------:R-:W-:Y:S02]  /*7950*/  HADD2.F32 R42, -RZ, R58.H1_H1 ;  /* 0x3000003aff2a7230 */ /* 0x000fe40000004100 */
[C---:B------:R-:W-:Y:S01]  /*7960*/  FMUL R13, R38.reuse, R17 ;  /* 0x00000011260d7220 */ /* 0x040fe20000400000 */
[C---:B------:R-:W-:Y:S01]  /*7970*/  FMUL R14, R38.reuse, R18 ;  /* 0x00000012260e7220 */ /* 0x040fe20000400000 */
[----:B------:R-:W-:Y:S01]  /*7980*/  F2FP.F16.F32.PACK_AB R69, R15, R10 ;  /* 0x0000000a0f45723e */ /* 0x000fe200000000ff */
[C---:B------:R-:W-:Y:S01]  /*7990*/  FFMA R12, R41.reuse, R43, R12 ;  /* 0x0000002b290c7223 */ /* 0x040fe2000000000c */
[----:B------:R-:W-:Y:S02]  /*79a0*/  HADD2.F32 R40, -RZ, R59.H1_H1 ;  /* 0x3000003bff287230 */ /* 0x000fe40000004100 */
[C---:B------:R-:W-:Y:S01]  /*79b0*/  FFMA R13, R41.reuse, R42, R13 ;  /* 0x0000002a290d7223 */ /* 0x040fe2000000000d */
[C---:B------:R-:W-:Y:S01]  /*79c0*/  FMUL R19, R38.reuse, R19 ;  /* 0x0000001326137220 */ /* 0x040fe20000400000 */
[--C-:B------:R-:W-:Y:S02]  /*79d0*/  HADD2.F32 R43, -RZ, R64.reuse.H0_H0 ;  /* 0x20000040ff2b7230 */ /* 0x100fe40000004100 */
[C---:B------:R-:W-:Y:S01]  /*79e0*/  FMUL R16, R38.reuse, R20 ;  /* 0x0000001426107220 */ /* 0x040fe20000400000 */
[----:B------:R-:W-:Y:S02]  /*79f0*/  HADD2.F32 R42, -RZ, R64.H1_H1 ;  /* 0x30000040ff2a7230 */ /* 0x000fe40000004100 */
[C---:B------:R-:W-:Y:S01]  /*7a00*/  FMUL R17, R38.reuse, R21 ;  /* 0x0000001526117220 */ /* 0x040fe20000400000 */
[C---:B------:R-:W-:Y:S01]  /*7a10*/  FFMA R14, R41.reuse, R45, R14 ;  /* 0x0000002d290e7223 */ /* 0x040fe2000000000e */
[C---:B------:R-:W-:Y:S01]  /*7a20*/  FFMA R19, R41.reuse, R40, R19 ;  /* 0x0000002829137223 */ /* 0x040fe20000000013 */
[--C-:B------:R-:W-:Y:S02]  /*7a30*/  HADD2.F32 R45, -RZ, R65.reuse.H0_H0 ;  /* 0x20000041ff2d7230 */ /* 0x100fe40000004100 */
[C---:B------:R-:W-:Y:S01]  /*7a40*/  FFMA R16, R41.reuse, R43, R16 ;  /* 0x0000002b29107223 */ /* 0x040fe20000000010 */
[C---:B------:R-:W-:Y:S01]  /*7a50*/  FMUL R18, R38.reuse, R22 ;  /* 0x0000001626127220 */ /* 0x040fe20000400000 */
[----:B------:R-:W-:Y:S02]  /*7a60*/  HADD2.F32 R40, -RZ, R65.H1_H1 ;  /* 0x30000041ff287230 */ /* 0x000fe40000004100 */
[C---:B------:R-:W-:Y:S01]  /*7a70*/  FFMA R17, R41.reuse, R42, R17 ;  /* 0x0000002a29117223 */ /* 0x040fe20000000011 */
[C---:B------:R-:W-:Y:S01]  /*7a80*/  FMUL R23, R38.reuse, R23 ;  /* 0x0000001726177220 */ /* 0x040fe20000400000 */
[--C-:B------:R-:W-:Y:S02]  /*7a90*/  HADD2.F32 R42, -RZ, R66.reuse.H0_H0 ;  /* 0x20000042ff2a7230 */ /* 0x100fe40000004100 */
[C---:B------:R-:W-:Y:S01]  /*7aa0*/  FMUL R20, R38.reuse, R24 ;  /* 0x0000001826147220 */ /* 0x040fe20000400000 */
[C---:B------:R-:W-:Y:S01]  /*7ab0*/  FFMA R18, R41.reuse, R45, R18 ;  /* 0x0000002d29127223 */ /* 0x040fe20000000012 */
        /* <DEDUP_REMOVED lines=11> */
[----:B------:R-:W-:Y:S01]  /*7b70*/  FFMA R27, R41, R42, R27 ;  /* 0x0000002a291b7223 */ /* 0x000fe2000000001b */
        /* <DEDUP_REMOVED lines=17> */
[--C-:B------:R-:W-:Y:S02]  /*7c90*/  HADD2.F32 R45, -RZ, R75.reuse.H0_H0 ;  /* 0x2000004bff2d7230 */ /* 0x100fe40000004100 */
[C---:B------:R-:W-:Y:S01]  /*7ca0*/  FMUL R30, R38.reuse, R34 ;  /* 0x00000022261e7220 */ /* 0x040fe20000400000 */
[----:B------:R-:W-:Y:S02]  /*7cb0*/  HADD2.F32 R44, -RZ, R75.H1_H1 ;  /* 0x3000004bff2c7230 */ /* 0x000fe40000004100 */
[----:B------:R-:W-:Y:S01]  /*7cc0*/  FFMA R31, R41, R40, R31 ;  /* 0x00000028291f7223 */ /* 0x000fe2000000001f */
[----:B------:R-:W-:Y:S01]  /*7cd0*/  FMUL R35, R38, R35 ;  /* 0x0000002326237220 */ /* 0x000fe20000400000 */
[----:B---3--:R-:W-:Y:S01]  /*7ce0*/  F2FP.F16.F32.PACK_AB R52, R17, R16 ;  /* 0x000000101134723e */ /* 0x008fe200000000ff */
        /* <DEDUP_REMOVED lines=11> */
[----:B------:R-:W-:Y:S02]  /*7da0*/  F2FP.F16.F32.PACK_AB R103, R35, R30 ;  /* 0x0000001e2367723e */ /* 0x000fe400000000ff */
[----:B-1----:R-:W-:Y:S03]  /*7db0*/  @P6 PRMT R104, R99, 0x654, R104 ;  /* 0x0000065463686816 */ /* 0x002fe60000000068 */
[----:B------:R4:W-:Y:S01]  /*7dc0*/  STS.128 [R88+0x2030], R100 ;  /* 0x0020306458007388 */ /* 0x0009e20000000c00 */
[----:B------:R-:W-:Y:S01]  /*7dd0*/  @!PT LDS RZ, [RZ] ;  /* 0x00000000fffff984 */ /* 0x000fe20000000800 */
[----:B------:R-:W-:Y:S01]  /*7de0*/  @!PT LDS RZ, [RZ] ;  /* 0x00000000fffff984 */ /* 0x000fe20000000800 */
[----:B------:R-:W-:Y:S01]  /*7df0*/  @!PT LDS RZ, [RZ] ;  /* 0x00000000fffff984 */ /* 0x000fe20000000800 */
[----:B------:R-:W-:Y:S01]  /*7e00*/  @!PT LDS RZ, [RZ] ;  /* 0x00000000fffff984 */ /* 0x000fe20000000800 */
[----:B------:R1:W-:Y:S07]  /*7e10*/  MEMBAR.ALL.CTA ;  /* 0x0000000000007992 */ /* 0x0003ee0000008000 */
[----:B-1----:R-:W1:Y:S02]  /*7e20*/  FENCE.VIEW.ASYNC.S ;  /* 0x00000000000073c6 */ /* 0x002e640000000000 */
[----:B-1----:R-:W-:Y:S06]  /*7e30*/  BAR.SYNC.DEFER_BLOCKING 0x1, 0x80 ;  /* 0x0042000000007b1d */ /* 0x002fec0000010000 */
[----:B------:R-:W-:Y:S05]  /*7e40*/  @P0 BRA `(.L_x_126) ;  /* 0x0000000000280947 */ /* 0x000fea0003800000 */
[----:B------:R-:W1:Y:S01]  /*7e50*/  LDCU.64 UR6, c[0x0][0x348] ;  /* 0x00006900ff0677ac */ /* 0x000e620008000a00 */
[----:B------:R-:W-:Y:S02]  /*7e60*/  UIADD3 UR9, UPT, UPT, UR49, 0x20, URZ ;  /* 0x0000002031097890 */ /* 0x000fe4000fffe0ff */
[----:B------:R-:W-:Y:S01]  /*7e70*/  UIADD3 UR8, UPT, UPT, UR44, 0x2200, URZ ;  /* 0x000022002c087890 */ /* 0x000fe2000fffe0ff */
[----:B------:R-:W-:Y:S01]  /*7e80*/  UMOV UR10, UR50 ;  /* 0x00000032000a7c82 */ /* 0x000fe20008000000 */
[----:B------:R-:W-:Y:S01]  /*7e90*/  UMOV UR11, UR36 ;  /* 0x00000024000b7c82 */ /* 0x000fe20008000000 */
[----:B-1----:R-:W-:Y:S04]  /*7ea0*/  UIADD3 UR4, UP0, UPT, UR6, 0x680, URZ ;  /* 0x0000068006047890 */ /* 0x002fe8000ff1e0ff */
[----:B------:R-:W-:Y:S09]  /*7eb0*/  UIADD3.X UR5, UPT, UPT, URZ, UR7, URZ, UP0, !UPT ;  /* 0x00000007ff057290 */ /* 0x000ff200087fe4ff */
[----:B------:R1:W-:Y:S01]  /*7ec0*/  UTMASTG.3D [UR8], [UR4] ;  /* 0x00000008040073b5 */ /* 0x0003e20008010000 */
[----:B------:R0:W-:Y:S01]  /*7ed0*/  UTMACMDFLUSH ;  /* 0x00000000000079b7 */ /* 0x0001e20000000000 */
[----:B-1----:R-:W-:Y:S04]  /*7ee0*/  DEPBAR.LE SB0, 0x1 ;  /* 0x000080400000791a */ /* 0x002fe80000000000 */
.L_x_126:
[----:B------:R-:W-:Y:S05]  /*7ef0*/  BSYNC.RECONVERGENT B0 ;  /* 0x0000000000007941 */ /* 0x000fea0003800200 */
.L_x_125:
[----:B------:R-:W-:Y:S01]  /*7f00*/  BAR.SYNC.DEFER_BLOCKING 0x1, 0x80 ;  /* 0x0042000000007b1d */ /* 0x000fe20000010000 */
[----:B------:R-:W-:Y:S04]  /*7f10*/  UIADD3 UR4, UPT, UPT, UR46, 0x1, URZ ;  /* 0x000000012e047890 */ /* 0x000fe8000fffe0ff */
[----:B------:R-:W-:Y:S04]  /*7f20*/  UISETP.NE.AND UP0, UPT, UR4, 0x4, UPT ;  /* 0x000000040400788c */ /* 0x000fe8000bf05270 */
[----:B------:R-:W-:Y:S01]  /*7f30*/  USEL UR45, UR4, URZ, UP0 ;  /* 0x000000ff042d7287 */ /* 0x000fe20008000000 */
[----:B------:R1:W-:Y:S01]  /*7f40*/  @P6 SYNCS.ARRIVE.TRANS64.RED.A1T0 RZ, [R104+URZ], RZ ;  /* 0x000000ff68ff69a7 */ /* 0x0003e200081004ff */
[----:B------:R-:W-:Y:S01]  /*7f50*/  BSSY B1, `(.L_x_127) ;  /* 0x0000017000017945 */ /* 0x000fe20003800000 */
[----:B------:R-:W3:Y:S02]  /*7f60*/  @P6 SYNCS.PHASECHK.TRANS64.TRYWAIT P0, [R62+URZ+0x40], R61 ;  /* 0x0000403d3e0065a7 */ /* 0x000ee400080011ff */
[----:B---3--:R-:W-:Y:S01]  /*7f70*/  @P6 SEL R46, RZ, 0x1, !P0 ;  /* 0x00000001ff2e6807 */ /* 0x008fe20004000000 */
[----:B-1----:R-:W-:Y:S06]  /*7f80*/  @!P6 BRA `(.L_x_128) ;  /* 0x00000000004ce947 */ /* 0x002fec0003800000 */
        /* <DEDUP_REMOVED lines=9> */
[----:B------:R-:W-:Y:S04]  /*8020*/  SHF.L.U32 R5, R91, 0x1f, RZ ;  /* 0x0000001f5b057819 */ /* 0x000fe800000006ff */
[----:B------:R-:W1:Y:S02]  /*8030*/  SYNCS.PHASECHK.TRANS64.TRYWAIT P0, [R62+URZ+0x40], R5 ;  /* 0x000040053e0075a7 */ /* 0x000e6400080011ff */
[----:B-1----:R-:W-:Y:S05]  /*8040*/  @!P0 BRA `(.L_x_131) ;  /* 0x0000002400c48947 */ /* 0x002fea0003800000 */
.L_x_130:
[----:B------:R-:W-:Y:S05]  /*8050*/  BSYNC B0 ;  /* 0x0000000000007941 */ /* 0x000fea0003800000 */
.L_x_129:
[----:B------:R-:W-:Y:S02]  /*8060*/  ISETP.NE.AND P0, PT, R60, RZ, PT ;  /* 0x000000ff3c00720c */ /* 0x000fe40003f05270 */
[----:B------:R-:W-:Y:S11]  /*8070*/  IADD3 R47, PT, PT, R47, 0x1, RZ ;  /* 0x000000012f2f7810 */ /* 0x000ff60007ffe0ff */
[----:B------:R3:W1:Y:S04]  /*8080*/  @P0 LDS.128 R48, [R4] ;  /* 0x0000000004300984 */ /* 0x0006680000000c00 */
[----:B------:R3:W1:Y:S04]  /*8090*/  @P0 LDS.128 R56, [R3+0x10] ;  /* 0x0000100003380984 */ /* 0x0006680000000c00 */
[----:B------:R3:W1:Y:S04]  /*80a0*/  @P0 LDS.128 R64, [R2+0x20] ;  /* 0x0000200002400984 */ /* 0x0006680000000c00 */
[----:B------:R3:W1:Y:S02]  /*80b0*/  @P0 LDS.128 R72, [R0+0x30] ;  /* 0x0000300000480984 */ /* 0x0006640000000c00 */
.L_x_128:
[----:B------:R-:W-:Y:S05]  /*80c0*/  BSYNC B1 ;  /* 0x0000000000017941 */ /* 0x000fea0003800000 */
.L_x_127:
[----:B---3--:R-:W-:Y:S05]  /*80d0*/  VIADD R0, R39, 0x40 ;  /* 0x0000004027007836 */ /* 0x008fea0000000000 */
[----:B------:R-:W-:Y:S04]  /*80e0*/  SHF.R.U32.HI R0, RZ, 0x15, R0 ;  /* 0x00000015ff007819 */ /* 0x000fe80000011600 */
[----:B------:R-:W-:Y:S11]  /*80f0*/  LOP3.LUT P0, RZ, R0, 0x3, R81, 0x48, !PT ;  /* 0x0000000300ff7812 */ /* 0x000ff60007804851 */
[----:B------:R-:W-:Y:S02]  /*8100*/  @!UPT UIADD3 URZ, UPT, UPT, URZ, URZ, URZ ;  /* 0x000000fffffff290 */ /* 0x000fe4000fffe0ff */
[----:B------:R-:W-:Y:S05]  /*8110*/  @!P0 BRA `(.L_x_132) ;  /* 0x0000000000408947 */ /* 0x000fea0003800000 */
[----:B------:R-:W1:Y:S01]  /*8120*/  LDCU.64 UR8, c[0x4][0x70] ;  /* 0x01000e00ff0877ac */ /* 0x000e620008000a00 */
[----:B------:R-:W-:Y:S01]  /*8130*/  MOV R3, 0x0 ;  /* 0x0000000000037802 */ /* 0x000fe20000000f00 */
[----:B------:R-:W-:Y:S02]  /*8140*/  HFMA2 R12, -RZ, RZ, 0, 5.9604644775390625e-08 ;  /* 0x00000001ff0c7431 */ /* 0x000fe400000001ff */
[----:B------:R-:W-:Y:S02]  /*8150*/  IMAD.MOV.U32 R8, RZ, RZ, 0x192 ;  /* 0x00000192ff087424 */ /* 0x000fe400078e00ff */
[----:B------:R-:W-:Y:S01]  /*8160*/  IMAD.MOV.U32 R13, RZ, RZ, RZ ;  /* 0x000000ffff0d7224 */ /* 0x000fe200078e00ff */
[----:B------:R-:W3:Y:S01]  /*8170*/  LDCU.64 UR6, c[0x4][0x78] ;  /* 0x01000f00ff0677ac */ /* 0x000ee20008000a00 */
[----:B------:R-:W2:Y:S01]  /*8180*/  LDC.64 R2, c[0x4][R3] ;  /* 0x0100000003027b82 */ /* 0x000ea20000000a00 */
[----:B------:R-:W5:Y:S01]  /*8190*/  LDCU.64 UR4, c[0x4][0x10] ;  /* 0x01000200ff0477ac */ /* 0x000f620008000a00 */
[----:B-1----:R-:W-:Y:S01]  /*81a0*/  MOV R5, UR9 ;  /* 0x0000000900057c02 */ /* 0x002fe20008000f00 */
[----:B------:R-:W-:Y:S01]  /*81b0*/  IMAD.U32 R4, RZ, RZ, UR8 ;  /* 0x00000008ff047e24 */ /* 0x000fe2000f8e00ff */
[----:B---3--:R-:W-:Y:S01]  /*81c0*/  MOV R7, UR7 ;  /* 0x0000000700077c02 */ /* 0x008fe20008000f00 */
[----:B------:R-:W-:Y:S01]  /*81d0*/  IMAD.U32 R6, RZ, RZ, UR6 ;  /* 0x00000006ff067e24 */ /* 0x000fe2000f8e00ff */
[----:B-----5:R-:W-:Y:S01]  /*81e0*/  MOV R11, UR5 ;  /* 0x00000005000b7c02 */ /* 0x020fe20008000f00 */
[----:B------:R-:W-:Y:S02]  /*81f0*/  IMAD.U32 R10, RZ, RZ, UR4 ;  /* 0x00000004ff0a7e24 */ /* 0x000fe4000f8e00ff */
[----:B------:R-:W-:Y:S07]  /*8200*/  LEPC R20, `(.L_x_132) ;  /* 0x000000001014794e */ /* 0x000fee0000000000 */
[----:B--2-4-:R-:W-:Y:S05]  /*8210*/  CALL.ABS.NOINC R2 ;  /* 0x0000000002007343 */ /* 0x014fea0003c00000 */
.L_x_132:
[----:B------:R-:W-:Y:S05]  /*8220*/  WARPSYNC.ALL ;  /* 0x0000000000007948 */ /* 0x000fea0003800000 */
[----:B------:R-:W-:Y:S01]  /*8230*/  R2UR UR4, R39 ;  /* 0x00000000270472ca */ /* 0x000fe200000e0000 */
[--C-:B-1----:R-:W-:Y:S01]  /*8240*/  HADD2.F32 R40, -RZ, R48.reuse.H0_H0 ;  /* 0x20000030ff287230 */ /* 0x102fe20000004100 */
[----:B------:R-:W-:Y:S01]  /*8250*/  ISETP.NE.AND P6, PT, R97, RZ, PT ;  /* 0x000000ff6100720c */ /* 0x000fe20003fc5270 */
[----:B------:R-:W-:Y:S01]  /*8260*/  HADD2.F32 R43, -RZ, R48.H1_H1 ;  /* 0x30000030ff2b7230 */ /* 0x000fe20000004100 */
[----:B------:R-:W-:Y:S01]  /*8270*/  ISETP.NE.AND P0, PT, R96, RZ, PT ;  /* 0x000000ff6000720c */ /* 0x000fe20003f05270 */
[----:B------:R-:W-:Y:S01]  /*8280*/  HADD2.F32 R42, -RZ, R49.H0_H0 ;  /* 0x20000031ff2a7230 */ /* 0x000fe20000004100 */
[----:B------:R-:W-:Y:S01]  /*8290*/  MOV R61, UR45 ;  /* 0x0000002d003d7c02 */ /* 0x000fe20008000f00 */
[--C-:B------:R-:W-:Y:S01]  /*82a0*/  HADD2.F32 R45, -RZ, R51.reuse.H0_H0 ;  /* 0x20000033ff2d7230 */ /* 0x100fe20000004100 */
[----:B------:R-:W-:Y:S01]  /*82b0*/  BSSY.RECONVERGENT B0, `(.L_x_133) ;  /* 0x0000089000007945 */ /* 0x000fe20003800200 */
[----:B------:R-:W-:Y:S04]  /*82c0*/  HADD2.F32 R44, -RZ, R51.H1_H1 ;  /* 0x30000033ff2c7230 */ /* 0x000fe80000004100 */
[----:B------:R-:W1:Y:S02]  /*82d0*/  LDTM.x32 R4, tmem[UR4+0x40] ;  /* 0x00004004000479ee */ /* 0x000e6400082c0000 */
[----:B------:R-:W-:Y:S02]  /*82e0*/  @P6 LEA R61, R61, UR44, 0x3 ;  /* 0x0000002c3d3d6c11 */ /* 0x000fe4000f8e18ff */
[----:B------:R-:W-:Y:S02]  /*82f0*/  @P6 SHF.L.U32 R104, R91, 0x1f, RZ ;  /* 0x0000001f5b686819 */ /* 0x000fe400000006ff */
[----:B------:R-:W-:Y:S02]  /*8300*/  @P6 IADD3 R62, PT, PT, R61, 0x60, RZ ;  /* 0x000000603d3e6810 */ /* 0x000fe40007ffe0ff */
[----:B------:R-:W-:Y:S02]  /*8310*/  LEA R61, R47, UR44, 0x3 ;  /* 0x0000002c2f3d7c11 */ /* 0x000fe4000f8e18ff */
[----:B------:R-:W-:Y:S01]  /*8320*/  @P6 PRMT R62, R99, 0x654, R62 ;  /* 0x00000654633e6816 */ /* 0x000fe2000000003e */
[C---:B-1----:R-:W-:Y:S01]  /*8330*/  FMUL R0, R38.reuse, R4 ;  /* 0x0000000426007220 */ /* 0x042fe20000400000 */
[C---:B------:R-:W-:Y:S01]  /*8340*/  FMUL R2, R38.reuse, R5 ;  /* 0x0000000526027220 */ /* 0x040fe20000400000 */
[C---:B------:R-:W-:Y:S01]  /*8350*/  FMUL R3, R38.reuse, R6 ;  /* 0x0000000626037220 */ /* 0x040fe20000400000 */
        /* <DEDUP_REMOVED lines=8> */
[----:B----4-:R-:W-:Y:S01]  /*83e0*/  F2FP.F16.F32.PACK_AB R68, R2, R0 ;  /* 0x000000000244723e */ /* 0x010fe200000000ff */
[C---:B------:R-:W-:Y:S01]  /*83f0*/  FFMA R7, R41.reuse, R40, R7 ;  /* 0x0000002829077223 */ /* 0x040fe20000000007 */
[----:B------:R-:W-:Y:S01]  /*8400*/  FFMA R4, R41, R43, R4 ;  /* 0x0000002b29047223 */ /* 0x000fe20000000004 */
[C---:B------:R-:W-:Y:S01]  /*8410*/  FMUL R5, R38.reuse, R9 ;  /* 0x0000000926057220 */ /* 0x040fe20000400000 */
[C---:B------:R-:W-:Y:S01]  /*8420*/  FMUL R6, R38.reuse, R10 ;  /* 0x0000000a26067220 */ /* 0x040fe20000400000 */
[C---:B------:R-:W-:Y:S01]  /*8430*/  FMUL R11, R38.reuse, R11 ;  /* 0x0000000b260b7220 */ /* 0x040fe20000400000 */
[--C-:B------:R-:W-:Y:S01]  /*8440*/  HADD2.F32 R40, -RZ, R56.reuse.H0_H0 ;  /* 0x20000038ff287230 */ /* 0x100fe20000004100 */
[----:B------:R-:W-:Y:S01]  /*8450*/  F2FP.F16.F32.PACK_AB R69, R7, R3 ;  /* 0x000000030745723e */ /* 0x000fe200000000ff */
[C---:B------:R-:W-:Y:S01]  /*8460*/  FFMA R5, R41.reuse, R42, R5 ;  /* 0x0000002a29057223 */ /* 0x040fe20000000005 */
[C---:B------:R-:W-:Y:S01]  /*8470*/  FFMA R6, R41.reuse, R45, R6 ;  /* 0x0000002d29067223 */ /* 0x040fe20000000006 */
[----:B------:R-:W-:Y:S01]  /*8480*/  FFMA R11, R41, R44, R11 ;  /* 0x0000002c290b7223 */ /* 0x000fe2000000000b */
[C---:B------:R-:W-:Y:S01]  /*8490*/  FMUL R8, R38.reuse, R12 ;  /* 0x0000000c26087220 */ /* 0x040fe20000400000 */
[----:B------:R-:W-:Y:S01]  /*84a0*/  HADD2.F32 R42, -RZ, R56.H1_H1 ;  /* 0x30000038ff2a7230 */ /* 0x000fe20000004100 */
[----:B------:R-:W-:Y:S01]  /*84b0*/  F2FP.F16.F32.PACK_AB R70, R5, R4 ;  /* 0x000000040546723e */ /* 0x000fe200000000ff */
[C---:B------:R-:W-:Y:S01]  /*84c0*/  FMUL R9, R38.reuse, R13 ;  /* 0x0000000d26097220 */ /* 0x040fe20000400000 */
[----:B------:R-:W-:Y:S01]  /*84d0*/  F2FP.F16.F32.PACK_AB R71, R11, R6 ;  /* 0x000000060b47723e */ /* 0x000fe200000000ff */
[C---:B------:R-:W-:Y:S01]  /*84e0*/  FFMA R8, R41.reuse, R40, R8 ;  /* 0x0000002829087223 */ /* 0x040fe20000000008 */
[--C-:B------:R-:W-:Y:S02]  /*84f0*/  HADD2.F32 R43, -RZ, R57.reuse.H0_H0 ;  /* 0x20000039ff2b7230 */ /* 0x100fe40000004100 */
[----:B------:R-:W-:Y:S01]  /*8500*/  FFMA R9, R41, R42, R9 ;  /* 0x0000002a29097223 */ /* 0x000fe20000000009 */
[C---:B------:R-:W-:Y:S01]  /*8510*/  FMUL R10, R38.reuse, R14 ;  /* 0x0000000e260a7220 */ /* 0x040fe20000400000 */
[----:B------:R1:W-:Y:S01]  /*8520*/  STS.128 [R94+0x4000], R68 ;  /* 0x004000445e007388 */ /* 0x0003e20000000c00 */
[----:B------:R-:W-:Y:S02]  /*8530*/  HADD2.F32 R40, -RZ, R57.H1_H1 ;  /* 0x30000039ff287230 */ /* 0x000fe40000004100 */
[C---:B------:R-:W-:Y:S01]  /*8540*/  FMUL R15, R38.reuse, R15 ;  /* 0x0000000f260f7220 */ /* 0x040fe20000400000 */
[----:B------:R-:W-:Y:S01]  /*8550*/  F2FP.F16.F32.PACK_AB R52, R9, R8 ;  /* 0x000000080934723e */ /* 0x000fe200000000ff */
[C---:B------:R-:W-:Y:S01]  /*8560*/  FFMA R10, R41.reuse, R43, R10 ;  /* 0x0000002b290a7223 */ /* 0x040fe2000000000a */
[--C-:B------:R-:W-:Y:S02]  /*8570*/  HADD2.F32 R42, -RZ, R58.reuse.H0_H0 ;  /* 0x2000003aff2a7230 */ /* 0x100fe40000004100 */
        /* <DEDUP_REMOVED lines=60> */
[----:B-1----:R-:W-:Y:S01]  /*8940*/  F2FP.F16.F32.PACK_AB R68, R17, R16 ;  /* 0x000000101144723e */ /* 0x002fe200000000ff */
        /* <DEDUP_REMOVED lines=31> */
.L_x_134:
[----:B------:R-:W-:Y:S05]  /*8b40*/  BSYNC.RECONVERGENT B0 ;  /* 0x0000000000007941 */ /* 0x000fea0003800200 */
.L_x_133:
[----:B------:R-:W-:Y:S01]  /*8b50*/  BAR.SYNC.DEFER_BLOCKING 0x1, 0x80 ;  /* 0x0042000000007b1d */ /* 0x000fe20000010000 */
[----:B------:R-:W-:Y:S04]  /*8b60*/  UIADD3 UR4, UPT, UPT, UR45, 0x1, URZ ;  /* 0x000000012d047890 */ /* 0x000fe8000fffe0ff */
[----:B------:R-:W-:Y:S04]  /*8b70*/  UISETP.NE.AND UP0, UPT, UR4, 0x4, UPT ;  /* 0x000000040400788c */ /* 0x000fe8000bf05270 */
[----:B------:R-:W-:Y:S01]  /*8b80*/  USEL UR46, UR4, URZ, UP0 ;  /* 0x000000ff042e7287 */ /* 0x000fe20008000000 */
[----:B------:R1:W-:Y:S01]  /*8b90*/  @P6 SYNCS.ARRIVE.TRANS64.RED.A1T0 RZ, [R62+URZ], RZ ;  /* 0x000000ff3eff69a7 */ /* 0x0003e200081004ff */
[----:B------:R-:W-:Y:S01]  /*8ba0*/  BSSY B1, `(.L_x_135) ;  /* 0x0000017000017945 */ /* 0x000fe20003800000 */
[----:B------:R-:W4:Y:S02]  /*8bb0*/  @P6 SYNCS.PHASECHK.TRANS64.TRYWAIT P0, [R61+URZ+0x40], R104 ;  /* 0x000040683d0065a7 */ /* 0x000f2400080011ff */
[----:B----4-:R-:W-:Y:S01]  /*8bc0*/  @P6 SEL R46, RZ, 0x1, !P0 ;  /* 0x00000001ff2e6807 */ /* 0x010fe20004000000 */
        /* <DEDUP_REMOVED lines=13> */
.L_x_138:
[----:B------:R-:W-:Y:S05]  /*8ca0*/  BSYNC B0 ;  /* 0x0000000000007941 */ /* 0x000fea0003800000 */
.L_x_137:
[----:B------:R-:W-:Y:S11]  /*8cb0*/  ISETP.NE.AND P0, PT, R60, RZ, PT ;  /* 0x000000ff3c00720c */ /* 0x000ff60003f05270 */
[----:B------:R-:W-:Y:S02]  /*8cc0*/  @!UPT UIADD3 URZ, UPT, UPT, URZ, URZ, URZ ;  /* 0x000000fffffff290 */ /* 0x000fe4000fffe0ff */
[----:B------:R4:W1:Y:S04]  /*8cd0*/  @P0 LDS.128 R48, [R3] ;  /* 0x0000000003300984 */ /* 0x0008680000000c00 */
[----:B------:R4:W1:Y:S04]  /*8ce0*/  @P0 LDS.128 R56, [R2+0x10] ;  /* 0x0000100002380984 */ /* 0x0008680000000c00 */
[----:B------:R4:W1:Y:S04]  /*8cf0*/  @P0 LDS.128 R64, [R0+0x20] ;  /* 0x0000200000400984 */ /* 0x0008680000000c00 */
[----:B------:R4:W1:Y:S02]  /*8d00*/  @P0 LDS.128 R72, [R47+0x30] ;  /* 0x000030002f480984 */ /* 0x0008640000000c00 */
.L_x_136:
[----:B------:R-:W-:Y:S05]  /*8d10*/  BSYNC B1 ;  /* 0x0000000000017941 */ /* 0x000fea0003800000 */
.L_x_135:
[----:B----4-:R-:W-:Y:S05]  /*8d20*/  VIADD R0, R39, 0x60 ;  /* 0x0000006027007836 */ /* 0x010fea0000000000 */
[----:B------:R-:W-:Y:S04]  /*8d30*/  SHF.R.U32.HI R0, RZ, 0x15, R0 ;  /* 0x00000015ff007819 */ /* 0x000fe80000011600 */
[----:B------:R-:W-:Y:S11]  /*8d40*/  LOP3.LUT P0, RZ, R0, 0x3, R81, 0x48, !PT ;  /* 0x0000000300ff7812 */ /* 0x000ff60007804851 */
[----:B------:R-:W-:Y:S02]  /*8d50*/  @!UPT UIADD3 URZ, UPT, UPT, URZ, URZ, URZ ;  /* 0x000000fffffff290 */ /* 0x000fe4000fffe0ff */
[----:B------:R-:W-:Y:S05]  /*8d60*/  @!P0 BRA `(.L_x_140) ;  /* 0x0000000000408947 */ /* 0x000fea0003800000 */
[----:B------:R-:W4:Y:S01]  /*8d70*/  LDCU.64 UR8, c[0x4][0x70] ;  /* 0x01000e00ff0877ac */ /* 0x000f220008000a00 */
[----:B------:R-:W-:Y:S01]  /*8d80*/  MOV R3, 0x0 ;  /* 0x0000000000037802 */ /* 0x000fe20000000f00 */
[----:B------:R-:W-:Y:S02]  /*8d90*/  HFMA2 R12, -RZ, RZ, 0, 5.9604644775390625e-08 ;  /* 0x00000001ff0c7431 */ /* 0x000fe400000001ff */
[----:B------:R-:W-:Y:S02]  /*8da0*/  IMAD.MOV.U32 R8, RZ, RZ, 0x192 ;  /* 0x00000192ff087424 */ /* 0x000fe400078e00ff */
[----:B------:R-:W-:Y:S01]  /*8db0*/  IMAD.MOV.U32 R13, RZ, RZ, RZ ;  /* 0x000000ffff0d7224 */ /* 0x000fe200078e00ff */
[----:B------:R-:W5:Y:S01]  /*8dc0*/  LDCU.64 UR6, c[0x4][0x78] ;  /* 0x01000f00ff0677ac */ /* 0x000f620008000a00 */
[----:B------:R-:W2:Y:S01]  /*8dd0*/  LDC.64 R2, c[0x4][R3] ;  /* 0x0100000003027b82 */ /* 0x000ea20000000a00 */
[----:B------:R-:W3:Y:S01]  /*8de0*/  LDCU.64 UR4, c[0x4][0x10] ;  /* 0x01000200ff0477ac */ /* 0x000ee20008000a00 */
[----:B----4-:R-:W-:Y:S01]  /*8df0*/  MOV R5, UR9 ;  /* 0x0000000900057c02 */ /* 0x010fe20008000f00 */
[----:B-1----:R-:W-:Y:S01]  /*8e00*/  IMAD.U32 R4, RZ, RZ, UR8 ;  /* 0x00000008ff047e24 */ /* 0x002fe2000f8e00ff */
[----:B-----5:R-:W-:Y:S01]  /*8e10*/  MOV R7, UR7 ;  /* 0x0000000700077c02 */ /* 0x020fe20008000f00 */
[----:B------:R-:W-:Y:S01]  /*8e20*/  IMAD.U32 R6, RZ, RZ, UR6 ;  /* 0x00000006ff067e24 */ /* 0x000fe2000f8e00ff */
[----:B---3--:R-:W-:Y:S01]  /*8e30*/  MOV R11, UR5 ;  /* 0x00000005000b7c02 */ /* 0x008fe20008000f00 */
[----:B------:R-:W-:Y:S02]  /*8e40*/  IMAD.U32 R10, RZ, RZ, UR4 ;  /* 0x00000004ff0a7e24 */ /* 0x000fe4000f8e00ff */
[----:B------:R-:W-:Y:S07]  /*8e50*/  LEPC R20, `(.L_x_140) ;  /* 0x000000001014794e */ /* 0x000fee0000000000 */
[----:B--2---:R-:W-:Y:S05]  /*8e60*/  CALL.ABS.NOINC R2 ;  /* 0x0000000002007343 */ /* 0x004fea0003c00000 */
.L_x_140:
[----:B------:R-:W-:Y:S01]  /*8e70*/  ISETP.NE.AND P0, PT, R96, RZ, PT ;  /* 0x000000ff6000720c */ /* 0x000fe20003f05270 */
[----:B------:R-:W-:Y:S05]  /*8e80*/  WARPSYNC.ALL ;  /* 0x0000000000007948 */ /* 0x000fea0003800000 */
[----:B------:R-:W-:Y:S01]  /*8e90*/  R2UR UR4, R39 ;  /* 0x00000000270472ca */ /* 0x000fe200000e0000 */
[--C-:B-1----:R-:W-:Y:S01]  /*8ea0*/  HADD2.F32 R40, -RZ, R48.reuse.H0_H0 ;  /* 0x20000030ff287230 */ /* 0x102fe20000004100 */
[----:B------:R-:W-:Y:S01]  /*8eb0*/  IADD3 R98, PT, PT, R98, 0xd0, RZ ;  /* 0x000000d062627810 */ /* 0x000fe20007ffe0ff */
[----:B------:R-:W-:Y:S01]  /*8ec0*/  HADD2.F32 R42, -RZ, R48.H1_H1 ;  /* 0x30000030ff2a7230 */ /* 0x000fe20000004100 */
[----:B------:R-:W-:Y:S01]  /*8ed0*/  BSSY.RECONVERGENT B0, `(.L_x_141) ;  /* 0x0000089000007945 */ /* 0x000fe20003800200 */
[--C-:B------:R-:W-:Y:S01]  /*8ee0*/  HADD2.F32 R43, -RZ, R49.reuse.H0_H0 ;  /* 0x20000031ff2b7230 */ /* 0x100fe20000004100 */
[----:B------:R-:W-:Y:S01]  /*8ef0*/  LOP3.LUT R98, R98, 0xfefffff8, RZ, 0xc0, !PT ;  /* 0xfefffff862627812 */ /* 0x000fe200078ec0ff */
[----:B------:R-:W-:Y:S02]  /*8f00*/  HADD2.F32 R44, -RZ, R49.H1_H1 ;  /* 0x30000031ff2c7230 */ /* 0x000fe40000004100 */
[--C-:B------:R-:W-:Y:S02]  /*8f10*/  HADD2.F32 R45, -RZ, R50.reuse.H0_H0 ;  /* 0x20000032ff2d7230 */ /* 0x100fe40000004100 */
[----:B------:R-:W-:Y:S02]  /*8f20*/  HADD2.F32 R46, -RZ, R50.H1_H1 ;  /* 0x30000032ff2e7230 */ /* 0x000fe40000004100 */
[----:B------:R-:W1:Y:S01]  /*8f30*/  LDTM.x32 R4, tmem[UR4+0x60] ;  /* 0x00006004000479ee */ /* 0x000e6200082c0000 */
[----:B------:R-:W-:Y:S01]  /*8f40*/  NOP ;  /* 0x0000000000007918 */ /* 0x000fe20000000000 */
[----:B-1----:R1:W-:Y:S01]  /*8f50*/  SYNCS.ARRIVE.TRANS64.RED.A1T0 RZ, [R98+URZ], RZ ;  /* 0x000000ff62ff79a7 */ /* 0x0023e200081004ff */
[--C-:B------:R-:W-:Y:S02]  /*8f60*/  HADD2.F32 R47, -RZ, R51.reuse.H0_H0 ;  /* 0x20000033ff2f7230 */ /* 0x100fe40000004100 */
[----:B------:R-:W-:Y:S02]  /*8f70*/  HADD2.F32 R48, -RZ, R51.H1_H1 ;  /* 0x30000033ff307230 */ /* 0x000fe40000004100 */
[--C-:B------:R-:W-:Y:S02]  /*8f80*/  HADD2.F32 R49, -RZ, R56.reuse.H0_H0 ;  /* 0x20000038ff317230 */ /* 0x100fe40000004100 */
[----:B------:R-:W-:Y:S02]  /*8f90*/  HADD2.F32 R51, -RZ, R56.H1_H1 ;  /* 0x30000038ff337230 */ /* 0x000fe40000004100 */
[--C-:B------:R-:W-:Y:S02]  /*8fa0*/  HADD2.F32 R50, -RZ, R57.reuse.H0_H0 ;  /* 0x20000039ff327230 */ /* 0x100fe40000004100 */
[----:B---3--:R-:W-:Y:S02]  /*8fb0*/  HADD2.F32 R52, -RZ, R57.H1_H1 ;  /* 0x30000039ff347230 */ /* 0x008fe40000004100 */
[--C-:B------:R-:W-:Y:S02]  /*8fc0*/  HADD2.F32 R53, -RZ, R58.reuse.H0_H0 ;  /* 0x2000003aff357230 */ /* 0x100fe40000004100 */
[----:B------:R-:W-:Y:S02]  /*8fd0*/  HADD2.F32 R54, -RZ, R58.H1_H1 ;  /* 0x3000003aff367230 */ /* 0x000fe40000004100 */
[--C-:B------:R-:W-:Y:S02]  /*8fe0*/  HADD2.F32 R55, -RZ, R59.reuse.H0_H0 ;  /* 0x2000003bff377230 */ /* 0x100fe40000004100 */
[----:B------:R-:W-:Y:S02]  /*8ff0*/  HADD2.F32 R56, -RZ, R59.H1_H1 ;  /* 0x3000003bff387230 */ /* 0x000fe40000004100 */
[--C-:B------:R-:W-:Y:S02]  /*9000*/  HADD2.F32 R57, -RZ, R64.reuse.H0_H0 ;  /* 0x20000040ff397230 */ /* 0x100fe40000004100 */
[C---:B------:R-:W-:Y:S01]  /*9010*/  FMUL R4, R38.reuse, R4 ;  /* 0x0000000426047220 */ /* 0x040fe20000400000 */
[C---:B------:R-:W-:Y:S01]  /*9020*/  FMUL R5, R38.reuse, R5 ;  /* 0x0000000526057220 */ /* 0x040fe20000400000 */
[C---:B------:R-:W-:Y:S01]  /*9030*/  FMUL R6, R38.reuse, R6 ;  /* 0x0000000626067220 */ /* 0x040fe20000400000 */
[C---:B------:R-:W-:Y:S01]  /*9040*/  FMUL R7, R38.reuse, R7 ;  /* 0x0000000726077220 */ /* 0x040fe20000400000 */
[C---:B------:R-:W-:Y:S01]  /*9050*/  FFMA R4, R41.reuse, R40, R4 ;  /* 0x0000002829047223 */ /* 0x040fe20000000004 */
[C---:B------:R-:W-:Y:S01]  /*9060*/  FFMA R5, R41.reuse, R42, R5 ;  /* 0x0000002a29057223 */ /* 0x040fe20000000005 */
[C---:B------:R-:W-:Y:S01]  /*9070*/  FFMA R6, R41.reuse, R43, R6 ;  /* 0x0000002b29067223 */ /* 0x040fe20000000006 */
[----:B------:R-:W-:Y:S01]  /*9080*/  FFMA R7, R41, R44, R7 ;  /* 0x0000002c29077223 */ /* 0x000fe20000000007 */
[C---:B------:R-:W-:Y:S01]  /*9090*/  FMUL R8, R38.reuse, R8 ;  /* 0x0000000826087220 */ /* 0x040fe20000400000 */
[C---:B------:R-:W-:Y:S01]  /*90a0*/  FMUL R9, R38.reuse, R9 ;  /* 0x0000000926097220 */ /* 0x040fe20000400000 */
[----:B------:R-:W-:Y:S01]  /*90b0*/  F2FP.F16.F32.PACK_AB R100, R5, R4 ;  /* 0x000000040564723e */ /* 0x000fe200000000ff */
[C---:B------:R-:W-:Y:S01]  /*90c0*/  FMUL R10, R38.reuse, R10 ;  /* 0x0000000a260a7220 */ /* 0x040fe20000400000 */
[----:B------:R-:W-:Y:S01]  /*90d0*/  F2FP.F16.F32.PACK_AB R101, R7, R6 ;  /* 0x000000060765723e */ /* 0x000fe200000000ff */
[C---:B------:R-:W-:Y:S01]  /*90e0*/  FFMA R8, R41.reuse, R45, R8 ;  /* 0x0000002d29087223 */ /* 0x040fe20000000008 */
[C---:B------:R-:W-:Y:S01]  /*90f0*/  FFMA R9, R41.reuse, R46, R9 ;  /* 0x0000002e29097223 */ /* 0x040fe20000000009 */
[----:B------:R-:W-:Y:S01]  /*9100*/  FFMA R10, R41, R47, R10 ;  /* 0x0000002f290a7223 */ /* 0x000fe2000000000a */
[C---:B------:R-:W-:Y:S01]  /*9110*/  FMUL R11, R38.reuse, R11 ;  /* 0x0000000b260b7220 */ /* 0x040fe20000400000 */
[C---:B------:R-:W-:Y:S01]  /*9120*/  FMUL R0, R38.reuse, R12 ;  /* 0x0000000c26007220 */ /* 0x040fe20000400000 */
[C---:B------:R-:W-:Y:S01]  /*9130*/  FMUL R2, R38.reuse, R13 ;  /* 0x0000000d26027220 */ /* 0x040fe20000400000 */
[----:B------:R-:W-:Y:S01]  /*9140*/  F2FP.F16.F32.PACK_AB R102, R9, R8 ;  /* 0x000000080966723e */ /* 0x000fe200000000ff */
[C---:B------:R-:W-:Y:S01]  /*9150*/  FFMA R11, R41.reuse, R48, R11 ;  /* 0x00000030290b7223 */ /* 0x040fe2000000000b */
[C---:B------:R-:W-:Y:S01]  /*9160*/  FFMA R0, R41.reuse, R49, R0 ;  /* 0x0000003129007223 */ /* 0x040fe20000000000 */
[C---:B------:R-:W-:Y:S01]  /*9170*/  FFMA R2, R41.reuse, R51, R2 ;  /* 0x0000003329027223 */ /* 0x040fe20000000002 */
[C---:B------:R-:W-:Y:S01]  /*9180*/  FMUL R3, R38.reuse, R14 ;  /* 0x0000000e26037220 */ /* 0x040fe20000400000 */
[C---:B------:R-:W-:Y:S01]  /*9190*/  FMUL R15, R38.reuse, R15 ;  /* 0x0000000f260f7220 */ /* 0x040fe20000400000 */
[C---:B------:R-:W-:Y:S01]  /*91a0*/  FMUL R12, R38.reuse, R16 ;  /* 0x00000010260c7220 */ /* 0x040fe20000400000 */
[C---:B------:R-:W-:Y:S01]  /*91b0*/  FMUL R13, R38.reuse, R17 ;  /* 0x00000011260d7220 */ /* 0x040fe20000400000 */
[C---:B------:R-:W-:Y:S01]  /*91c0*/  FFMA R3, R41.reuse, R50, R3 ;  /* 0x0000003229037223 */ /* 0x040fe20000000003 */
[C---:B------:R-:W-:Y:S01]  /*91d0*/  FMUL R14, R38.reuse, R18 ;  /* 0x00000012260e7220 */ /* 0x040fe20000400000 */
[----:B------:R-:W-:Y:S01]  /*91e0*/  FFMA R15, R41, R52, R15 ;  /* 0x00000034290f7223 */ /* 0x000fe2000000000f */
[C---:B------:R-:W-:Y:S01]  /*91f0*/  FMUL R19, R38.reuse, R19 ;  /* 0x0000001326137220 */ /* 0x040fe20000400000 */
[----:B------:R-:W-:Y:S01]  /*9200*/  F2FP.F16.F32.PACK_AB R103, R11, R10 ;  /* 0x0000000a0b67723e */ /* 0x000fe200000000ff */
[C---:B------:R-:W-:Y:S01]  /*9210*/  FFMA R12, R41.reuse, R53, R12 ;  /* 0x00000035290c7223 */ /* 0x040fe2000000000c */
[----:B------:R-:W-:Y:S02]  /*9220*/  HADD2.F32 R58, -RZ, R64.H1_H1 ;  /* 0x30000040ff3a7230 */ /* 0x000fe40000004100 */
[C---:B------:R-:W-:Y:S01]  /*9230*/  FMUL R16, R38.reuse, R20 ;  /* 0x0000001426107220 */ /* 0x040fe20000400000 */
[C---:B------:R-:W-:Y:S01]  /*9240*/  FFMA R13, R41.reuse, R54, R13 ;  /* 0x00000036290d7223 */ /* 0x040fe2000000000d */
[----:B------:R1:W-:Y:S01]  /*9250*/  STS.128 [R94+0x6000], R100 ;  /* 0x006000645e007388 */ /* 0x0003e20000000c00 */
[--C-:B------:R-:W-:Y:S02]  /*9260*/  HADD2.F32 R59, -RZ, R65.reuse.H0_H0 ;  /* 0x20000041ff3b7230 */ /* 0x100fe40000004100 */
[C---:B------:R-:W-:Y:S01]  /*9270*/  FMUL R17, R38.reuse, R21 ;  /* 0x0000001526117220 */ /* 0x040fe20000400000 */
[C---:B------:R-:W-:Y:S01]  /*9280*/  FFMA R14, R41.reuse, R55, R14 ;  /* 0x00000037290e7223 */ /* 0x040fe2000000000e */
[----:B------:R-:W-:Y:S02]  /*9290*/  HADD2.F32 R60, -RZ, R65.H1_H1 ;  /* 0x30000041ff3c7230 */ /* 0x000fe40000004100 */
[C---:B------:R-:W-:Y:S01]  /*92a0*/  FMUL R18, R38.reuse, R22 ;  /* 0x0000001626127220 */ /* 0x040fe20000400000 */
[C---:B------:R-:W-:Y:S01]  /*92b0*/  FFMA R19, R41.reuse, R56, R19 ;  /* 0x0000003829137223 */ /* 0x040fe20000000013 */
        /* <DEDUP_REMOVED lines=13> */
[----:B------:R-:W-:Y:S01]  /*9390*/  FMUL R27, R38, R27 ;  /* 0x0000001b261b7220 */ /* 0x000fe20000400000 */
[----:B------:R-:W-:Y:S01]  /*93a0*/  F2FP.F16.F32.PACK_AB R104, R2, R0 ;  /* 0x000000000268723e */ /* 0x000fe200000000ff */
[----:B------:R-:W-:Y:S01]  /*93b0*/  FFMA R20, R41, R61, R20 ;  /* 0x0000003d29147223 */ /* 0x000fe20000000014 */
[----:B------:R-:W-:Y:S01]  /*93c0*/  F2FP.F16.F32.PACK_AB R105, R15, R3 ;  /* 0x000000030f69723e */ /* 0x000fe200000000ff */
[----:B------:R-:W-:Y:S01]  /*93d0*/  HADD2.F32 R66, -RZ, R72.H1_H1 ;  /* 0x30000048ff427230 */ /* 0x000fe20000004100 */
[----:B------:R-:W-:Y:S01]  /*93e0*/  F2FP.F16.F32.PACK_AB R106, R13, R12 ;  /* 0x0000000c0d6a723e */ /* 0x000fe200000000ff */
[C---:B------:R-:W-:Y:S01]  /*93f0*/  FMUL R24, R38.reuse, R28 ;  /* 0x0000001c26187220 */ /* 0x040fe20000400000 */
[----:B------:R-:W-:Y:S01]  /*9400*/  F2FP.F16.F32.PACK_AB R107, R19, R14 ;  /* 0x0000000e136b723e */ /* 0x000fe200000000ff */
[C---:B------:R-:W-:Y:S01]  /*9410*/  FFMA R21, R41.reuse, R62, R21 ;  /* 0x0000003e29157223 */ /* 0x040fe20000000015 */
[--C-:B------:R-:W-:Y:S02]  /*9420*/  HADD2.F32 R67, -RZ, R73.reuse.H0_H0 ;  /* 0x20000049ff437230 */ /* 0x100fe40000004100 */
[C---:B------:R-:W-:Y:S01]  /*9430*/  FMUL R25, R38.reuse, R29 ;  /* 0x0000001d26197220 */ /* 0x040fe20000400000 */
[C---:B------:R-:W-:Y:S01]  /*9440*/  FFMA R22, R41.reuse, R63, R22 ;  /* 0x0000003f29167223 */ /* 0x040fe20000000016 */
[----:B------:R1:W-:Y:S01]  /*9450*/  STS.128 [R93+0x6010], R104 ;  /* 0x006010685d007388 */ /* 0x0003e20000000c00 */
        /* <DEDUP_REMOVED lines=39> */
[----:B------:R-:W-:Y:S02]  /*96d0*/  UIADD3 UR9, UPT, UPT, UR49, 0x60, URZ ;  /* 0x0000006031097890 */ /* 0x000fe4000fffe0ff */
[----:B------:R-:W-:Y:S01]  /*96e0*/  UIADD3 UR8, UPT, UPT, UR44, 0x6200, URZ ;  /* 0x000062002c087890 */ /* 0x000fe2000fffe0ff */
[----:B------:R-:W-:Y:S01]  /*96f0*/  UMOV UR10, UR50 ;  /* 0x00000032000a7c82 */ /* 0x000fe20008000000 */
[----:B------:R-:W-:Y:S01]  /*9700*/  UMOV UR11, UR36 ;  /* 0x00000024000b7c82 */ /* 0x000fe20008000000 */
[----:B---3--:R-:W-:Y:S04]  /*9710*/  UIADD3 UR4, UP0, UPT, UR6, 0x680, URZ ;  /* 0x0000068006047890 */ /* 0x008fe8000ff1e0ff */
[----:B------:R-:W-:Y:S09]  /*9720*/  UIADD3.X UR5, UPT, UPT, URZ, UR7, URZ, UP0, !UPT ;  /* 0x00000007ff057290 */ /* 0x000ff200087fe4ff */
[----:B------:R3:W-:Y:S01]  /*9730*/  UTMASTG.3D [UR8], [UR4] ;  /* 0x00000008040073b5 */ /* 0x0007e20008010000 */
[----:B------:R0:W-:Y:S01]  /*9740*/  UTMACMDFLUSH ;  /* 0x00000000000079b7 */ /* 0x0001e20000000000 */
[----:B---3--:R-:W-:Y:S04]  /*9750*/  DEPBAR.LE SB0, 0x1 ;  /* 0x000080400000791a */ /* 0x008fe80000000000 */
.L_x_142:
[----:B------:R-:W-:Y:S05]  /*9760*/  BSYNC.RECONVERGENT B0 ;  /* 0x0000000000007941 */ /* 0x000fea0003800200 */
.L_x_141:
[----:B------:R-:W-:Y:S01]  /*9770*/  BAR.SYNC.DEFER_BLOCKING 0x1, 0x80 ;  /* 0x0042000000007b1d */ /* 0x000fe20000010000 */
[----:B------:R-:W-:Y:S01]  /*9780*/  UISETP.NE.AND UP0, UPT, UR47, -0x4, UPT ;  /* 0xfffffffc2f00788c */ /* 0x000fe2000bf05270 */
[----:B------:R-:W-:Y:S08]  /*9790*/  IADD3 R0, PT, PT, R36, 0x1, RZ ;  /* 0x0000000124007810 */ /* 0x000ff00007ffe0ff */
[----:B------:R-:W-:Y:S05]  /*97a0*/  BRA.U !UP0, `(.L_x_143) ;  /* 0x0000000108247547 */ /* 0x000fea000b800000 */
[----:B------:R-:W-:Y:S01]  /*97b0*/  ISETP.NE.AND P0, PT, R97, RZ, PT ;  /* 0x000000ff6100720c */ /* 0x000fe20003f05270 */
[----:B------:R-:W-:Y:S01]  /*97c0*/  IMAD.U32 R2, RZ, RZ, UR46 ;  /* 0x0000002eff027e24 */ /* 0x000fe2000f8e00ff */
[----:B------:R-:W-:Y:S04]  /*97d0*/  UIADD3 UR4, UPT, UPT, UR46, 0x1, URZ ;  /* 0x000000012e047890 */ /* 0x000fe8000fffe0ff */
[----:B------:R-:W-:Y:S04]  /*97e0*/  UISETP.NE.AND UP0, UPT, UR4, 0x4, UPT ;  /* 0x000000040400788c */ /* 0x000fe8000bf05270 */
[----:B------:R-:W-:Y:S03]  /*97f0*/  USEL UR46, UR4, URZ, UP0 ;  /* 0x000000ff042e7287 */ /* 0x000fe60008000000 */
[----:B------:R-:W-:Y:S05]  /*9800*/  @P0 LEA R2, R2, UR44, 0x3 ;  /* 0x0000002c02020c11 */ /* 0x000fea000f8e18ff */
[----:B------:R-:W-:Y:S05]  /*9810*/  @P0 VIADD R2, R2, 0x60 ;  /* 0x0000006002020836 */ /* 0x000fea0000000000 */
[----:B------:R-:W-:Y:S04]  /*9820*/  @P0 PRMT R2, R99, 0x654, R2 ;  /* 0x0000065463020816 */ /* 0x000fe80000000002 */
[----:B------:R3:W-:Y:S03]  /*9830*/  @P0 SYNCS.ARRIVE.TRANS64.RED.A1T0 RZ, [R2+URZ], RZ ;  /* 0x000000ff02ff09a7 */ /* 0x0007e600081004ff */
.L_x_143:
[----:B------:R-:W-:Y:S01]  /*9840*/  R2UR UR5, R82 ;  /* 0x00000000520572ca */ /* 0x000fe200000e0000 */
[----:B------:R-:W-:Y:S01]  /*9850*/  UISETP.NE.AND UP0, UPT, UR61, URZ, UPT ;  /* 0x000000ff3d00728c */ /* 0x000fe2000bf05270 */
[----:B------:R-:W-:Y:S01]  /*9860*/  R2UR UR4, R83 ;  /* 0x00000000530472ca */ /* 0x000fe200000e0000 */
[----:B------:R-:W-:Y:S01]  /*9870*/  UIADD3 UR47, UPT, UPT, UR47, 0x4, URZ ;  /* 0x000000042f2f7890 */ /* 0x000fe2000fffe0ff */
[----:B------:R-:W-:Y:S01]  /*9880*/  ISETP.NE.AND P0, PT, R87, 0x2, PT ;  /* 0x000000025700780c */ /* 0x000fe20003f05270 */
[----:B------:R-:W-:Y:S01]  /*9890*/  UMOV UR36, UR60 ;  /* 0x0000003c00247c82 */ /* 0x000fe20008000000 */
[----:B------:R-:W-:Y:S02]  /*98a0*/  ISETP.NE.AND P1, PT, R0, 0x4, PT ;  /* 0x000000040000780c */ /* 0x000fe40003f25270 */
[----:B---3--:R-:W-:Y:S02]  /*98b0*/  SEL R2, RZ, 0x1, P0 ;  /* 0x00000001ff027807 */ /* 0x008fe40000000000 */
[----:B------:R-:W-:Y:S02]  /*98c0*/  SEL R3, RZ, 0x1, P1 ;  /* 0x00000001ff037807 */ /* 0x000fe40000800000 */
[----:B------:R-:W-:Y:S01]  /*98d0*/  LOP3.LUT R89, R89, R2, RZ, 0x3c, !PT ;  /* 0x0000000259597212 */ /* 0x000fe200078e3cff */
[----:B------:R-:W-:Y:S01]  /*98e0*/  UIADD3 UR20, UPT, UPT, UR37, UR5, URZ ;  /* 0x0000000525147290 */ /* 0x000fe2000fffe0ff */
[----:B------:R-:W-:Y:S01]  /*98f0*/  LOP3.LUT R90, R90, R3, RZ, 0x3c, !PT ;  /* 0x000000035a5a7212 */ /* 0x000fe200078e3cff */
[----:B------:R-:W-:Y:S01]  /*9900*/  UIADD3 UR16, UPT, UPT, UR38, UR4, URZ ;  /* 0x0000000426107290 */ /* 0x000fe2000fffe0ff */
[----:B------:R-:W-:Y:S02]  /*9910*/  SEL R87, R87, RZ, P0 ;  /* 0x000000ff57577207 */ /* 0x000fe40000000000 */
[----:B------:R-:W-:Y:S01]  /*9920*/  SEL R36, R0, RZ, P1 ;  /* 0x000000ff00247207 */ /* 0x000fe20000800000 */
[----:B------:R-:W-:Y:S08]  /*9930*/  BRA.U UP0, `(.L_x_144) ;  /* 0xffffffbd00f07547 */ /* 0x000ff0000b83ffff */
[----:B------:R-:W-:-:S13]  /*9940*/  R2UR UR4, R84 ;  /* 0x00000000540472ca */ /* 0x000fda00000e0000 */
[----:B------:R-:W-:-:S09]  /*9950*/  UISETP.NE.AND UP0, UPT, UR4, URZ, UPT ;  /* 0x000000ff0400728c */ /* 0x000fd2000bf05270 */
[----:B------:R-:W-:Y:S05]  /*9960*/  BRA.U !UP0, `(.L_x_145) ;  /* 0x0000000108487547 */ /* 0x000fea000b800000 */
[----:B------:R-:W3:Y:S02]  /*9970*/  LDCU.64 UR4, c[0x0][0x890] ;  /* 0x00011200ff0477ac */ /* 0x000ee40008000a00 */
[----:B---3--:R-:W-:-:S04]  /*9980*/  UISETP.NE.U32.AND UP0, UPT, UR4, URZ, UPT ;  /* 0x000000ff0400728c */ /* 0x008fc8000bf05070 */
[----:B------:R-:W-:-:S09]  /*9990*/  UISETP.NE.AND.EX UP0, UPT, UR5, URZ, UPT, UP0 ;  /* 0x000000ff0500728c */ /* 0x000fd2000bf05300 */
[----:B------:R-:W-:Y:S05]  /*99a0*/  BRA.U UP0, `(.L_x_146) ;  /* 0x00000001000c7547 */ /* 0x000fea000b800000 */
[----:B------:R-:W-:-:S13]  /*99b0*/  FSETP.NEU.AND P0, PT, R41, RZ, PT ;  /* 0x000000ff2900720b */ /* 0x000fda0003f0d000 */
[----:B------:R-:W-:Y:S05]  /*99c0*/  @!P0 EXIT ;  /* 0x000000000000894d */ /* 0x000fea0003800000 */
[----:B------:R-:W-:Y:S05]  /*99d0*/  BRA `(.L_x_145) ;  /* 0x00000000002c7947 */ /* 0x000fea0003800000 */
.L_x_146:
[----:B------:R-:W-:Y:S01]  /*99e0*/  ISETP.NE.AND P0, PT, R86, RZ, PT ;  /* 0x000000ff5600720c */ /* 0x000fe20003f05270 */
[----:B------:R-:W-:-:S12]  /*99f0*/  BSSY.RECONVERGENT B0, `(.L_x_145) ;  /* 0x0000009000007945 */ /* 0x000fd80003800200 */
[----:B------:R-:W-:Y:S05]  /*9a00*/  @P0 BRA `(.L_x_147) ;  /* 0x0000000000140947 */ /* 0x000fea0003800000 */
[----:B------:R-:W3:Y:S02]  /*9a10*/  LDCU.64 UR4, c[0x0][0x888] ;  /* 0x00011100ff0477ac */ /* 0x000ee40008000a00 */
[----:B---3--:R-:W-:-:S04]  /*9a20*/  ISETP.NE.U32.AND P0, PT, RZ, UR4, PT ;  /* 0x00000004ff007c0c */ /* 0x008fc8000bf05070 */
[----:B------:R-:W-:-:S13]  /*9a30*/  ISETP.NE.AND.EX P0, PT, RZ, UR5, PT, P0 ;  /* 0x00000005ff007c0c */ /* 0x000fda000bf05300 */
[----:B------:R-:W-:Y:S05]  /*9a40*/  @!P0 EXIT ;  /* 0x000000000000894d */ /* 0x000fea0003800000 */
[----:B------:R-:W-:Y:S05]  /*9a50*/  BRA `(.L_x_148) ;  /* 0x0000000000087947 */ /* 0x000fea0003800000 */
.L_x_147:
[----:B------:R-:W-:-:S13]  /*9a60*/  FSETP.NEU.AND P0, PT, R41, RZ, PT ;  /* 0x000000ff2900720b */ /* 0x000fda0003f0d000 */
[----:B------:R-:W-:Y:S05]  /*9a70*/  @!P0 EXIT ;  /* 0x000000000000894d */ /* 0x000fea0003800000 */
.L_x_148:
[----:B------:R-:W-:Y:S05]  /*9a80*/  BSYNC.RECONVERGENT B0 ;  /* 0x0000000000007941 */ /* 0x000fea0003800200 */
.L_x_145:
[----:B------:R-:W3:Y:S01]  /*9a90*/  S2UR UR5, SR_CgaCtaId ;  /* 0x00000000000579c3 */ /* 0x000ee20000008800 */
[----:B------:R-:W-:Y:S01]  /*9aa0*/  ULEA UR4, UR46, UR44, 0x3 ;  /* 0x0000002c2e047291 */ /* 0x000fe2000f8e18ff */
[----:B------:R-:W-:-:S04]  /*9ab0*/  DEPBAR.LE SB0, 0x0 ;  /* 0x000080000000791a */ /* 0x000fc80000000000 */
[----:B------:R-:W-:-:S04]  /*9ac0*/  UIADD3 UR4, UPT, UPT, UR4, 0x60, URZ ;  /* 0x0000006004047890 */ /* 0x000fc8000fffe0ff */
[----:B---3--:R-:W-:-:S09]  /*9ad0*/  UPRMT UR4, UR5, 0x654, UR4 ;  /* 0x0000065405047896 */ /* 0x008fd20008000004 */
[----:B------:R-:W-:Y:S01]  /*9ae0*/  SYNCS.ARRIVE.TRANS64.RED.A1T0 RZ, [UR4], RZ ;  /* 0x000000ffffff79a7 */ /* 0x000fe20008100404 */
[----:B------:R-:W-:Y:S05]  /*9af0*/  EXIT ;  /* 0x000000000000794d */ /* 0x000fea0003800000 */
.L_x_24:
[----:B-1----:R1:W2:Y:S02]  /*9b00*/  SYNCS.PHASECHK.TRANS64.TRYWAIT P0, [R0+URZ+0x100], R3 ;  /* 0x00010003000075a7 */ /* 0x0022a400080011ff */
[----:B--2---:R-:W-:Y:S05]  /*9b10*/  @!P0 NANOSLEEP.SYNCS 0x989680 ;  /* 0x009896800000895d */ /* 0x004fea0003900000 */
[----:B------:R-:W2:Y:S02]  /*9b20*/  @!P0 SYNCS.PHASECHK.TRANS64 P0, [R0+URZ+0x100], R3 ;  /* 0x00010003000085a7 */ /* 0x000ea400080010ff */
[----:B--2---:R-:W-:Y:S05]  /*9b30*/  @!P0 BRA `(.L_x_24) ;  /* 0xfffffffc00f08947 */ /* 0x004fea000383ffff */
[----:B------:R-:W-:Y:S05]  /*9b40*/  BRA `(.L_x_149) ;  /* 0xffffff7c00ec7947 */ /* 0x000fea000383ffff */
.L_x_27:
[----:B-1----:R-:W-:-:S07]  /*9b50*/  MOV R0, UR33 ;  /* 0x0000002100007c02 */ /* 0x002fce0008000f00 */
.L_x_150:
[----:B-1----:R1:W2:Y:S02]  /*9b60*/  SYNCS.PHASECHK.TRANS64.TRYWAIT P0, [R0+URZ+0x20], R3 ;  /* 0x00002003000075a7 */ /* 0x0022a400080011ff */
[----:B--2---:R-:W-:Y:S05]  /*9b70*/  @!P0 NANOSLEEP.SYNCS 0x989680 ;  /* 0x009896800000895d */ /* 0x004fea0003900000 */
[----:B------:R-:W2:Y:S02]  /*9b80*/  @!P0 SYNCS.PHASECHK.TRANS64 P0, [R0+URZ+0x20], R3 ;  /* 0x00002003000085a7 */ /* 0x000ea400080010ff */
[----:B--2---:R-:W-:Y:S05]  /*9b90*/  @!P0 BRA `(.L_x_150) ;  /* 0xfffffffc00f08947 */ /* 0x004fea000383ffff */
[----:B------:R-:W-:Y:S05]  /*9ba0*/  BRA `(.L_x_26) ;  /* 0xffffff80003c7947 */ /* 0x000fea000383ffff */
.L_x_34:
[----:B-1----:R-:W-:-:S07]  /*9bb0*/  MOV R0, UR17 ;  /* 0x0000001100007c02 */ /* 0x002fce0008000f00 */
.L_x_151:
[----:B-1----:R1:W2:Y:S02]  /*9bc0*/  SYNCS.PHASECHK.TRANS64.TRYWAIT P0, [R0+URZ+0x20], R3 ;  /* 0x00002003000075a7 */ /* 0x0022a400080011ff */
[----:B--2---:R-:W-:Y:S05]  /*9bd0*/  @!P0 NANOSLEEP.SYNCS 0x989680 ;  /* 0x009896800000895d */ /* 0x004fea0003900000 */
[----:B------:R-:W2:Y:S02]  /*9be0*/  @!P0 SYNCS.PHASECHK.TRANS64 P0, [R0+URZ+0x20], R3 ;  /* 0x00002003000085a7 */ /* 0x000ea400080010ff */
[----:B--2---:R-:W-:Y:S05]  /*9bf0*/  @!P0 BRA `(.L_x_151) ;  /* 0xfffffffc00f08947 */ /* 0x004fea000383ffff */
[----:B------:R-:W-:Y:S05]  /*9c00*/  BRA `(.L_x_33) ;  /* 0xffffff8400007947 */ /* 0x000fea000383ffff */
.L_x_39:
[----:B-1----:R1:W2:Y:S02]  /*9c10*/  SYNCS.PHASECHK.TRANS64.TRYWAIT P0, [R3+URZ+0x90], R0 ;  /* 0x00009000030075a7 */ /* 0x0022a400080011ff */
[----:B--2---:R-:W-:Y:S05]  /*9c20*/  @!P0 NANOSLEEP.SYNCS 0x989680 ;  /* 0x009896800000895d */ /* 0x004fea0003900000 */
[----:B------:R-:W2:Y:S02]  /*9c30*/  @!P0 SYNCS.PHASECHK.TRANS64 P0, [R3+URZ+0x90], R0 ;  /* 0x00009000030085a7 */ /* 0x000ea400080010ff */
[----:B--2---:R-:W-:Y:S05]  /*9c40*/  @!P0 BRA `(.L_x_39) ;  /* 0xfffffffc00f08947 */ /* 0x004fea000383ffff */
[----:B------:R-:W-:Y:S05]  /*9c50*/  BRA `(.L_x_152) ;  /* 0xffffff8400a47947 */ /* 0x000fea000383ffff */
.L_x_43:
[----:B-1----:R-:W-:-:S07]  /*9c60*/  MOV R0, UR4 ;  /* 0x0000000400007c02 */ /* 0x002fce0008000f00 */
.L_x_153:
[----:B-1----:R1:W2:Y:S02]  /*9c70*/  SYNCS.PHASECHK.TRANS64.TRYWAIT P0, [R0+URZ], R3 ;  /* 0x00000003000075a7 */ /* 0x0022a400080011ff */
[----:B--2---:R-:W-:Y:S05]  /*9c80*/  @!P0 NANOSLEEP.SYNCS 0x989680 ;  /* 0x009896800000895d */ /* 0x004fea0003900000 */
[----:B------:R-:W2:Y:S02]  /*9c90*/  @!P0 SYNCS.PHASECHK.TRANS64 P0, [R0+URZ], R3 ;  /* 0x00000003000085a7 */ /* 0x000ea400080010ff */
[----:B--2---:R-:W-:Y:S05]  /*9ca0*/  @!P0 BRA `(.L_x_153) ;  /* 0xfffffffc00f08947 */ /* 0x004fea000383ffff */
[----:B------:R-:W-:Y:S05]  /*9cb0*/  BRA `(.L_x_154) ;  /* 0xffffff8c00507947 */ /* 0x000fea000383ffff */
.L_x_44:
[----:B------:R-:W-:-:S07]  /*9cc0*/  MOV R0, UR5 ;  /* 0x0000000500007c02 */ /* 0x000fce0008000f00 */
.L_x_155:
[----:B-1----:R1:W2:Y:S02]  /*9cd0*/  SYNCS.PHASECHK.TRANS64.TRYWAIT P0, [R0+URZ], R3 ;  /* 0x00000003000075a7 */ /* 0x0022a400080011ff */
[----:B--2---:R-:W-:Y:S05]  /*9ce0*/  @!P0 NANOSLEEP.SYNCS 0x989680 ;  /* 0x009896800000895d */ /* 0x004fea0003900000 */
[----:B------:R-:W2:Y:S02]  /*9cf0*/  @!P0 SYNCS.PHASECHK.TRANS64 P0, [R0+URZ], R3 ;  /* 0x00000003000085a7 */ /* 0x000ea400080010ff */
[----:B--2---:R-:W-:Y:S05]  /*9d00*/  @!P0 BRA `(.L_x_155) ;  /* 0xfffffffc00f08947 */ /* 0x004fea000383ffff */
[----:B------:R-:W-:Y:S05]  /*9d10*/  BRA `(.L_x_156) ;  /* 0xffffff8c005c7947 */ /* 0x000fea000383ffff */
.L_x_45:
[----:B------:R-:W-:-:S07]  /*9d20*/  MOV R0, UR5 ;  /* 0x0000000500007c02 */ /* 0x000fce0008000f00 */
.L_x_157:
[----:B-1----:R1:W2:Y:S02]  /*9d30*/  SYNCS.PHASECHK.TRANS64.TRYWAIT P0, [R0+URZ], R3 ;  /* 0x00000003000075a7 */ /* 0x0022a400080011ff */
[----:B--2---:R-:W-:Y:S05]  /*9d40*/  @!P0 NANOSLEEP.SYNCS 0x989680 ;  /* 0x009896800000895d */ /* 0x004fea0003900000 */
[----:B------:R-:W2:Y:S02]  /*9d50*/  @!P0 SYNCS.PHASECHK.TRANS64 P0, [R0+URZ], R3 ;  /* 0x00000003000085a7 */ /* 0x000ea400080010ff */
[----:B--2---:R-:W-:Y:S05]  /*9d60*/  @!P0 BRA `(.L_x_157) ;  /* 0xfffffffc00f08947 */ /* 0x004fea000383ffff */
[----:B------:R-:W-:Y:S05]  /*9d70*/  BRA `(.L_x_158) ;  /* 0xffffff8c00687947 */ /* 0x000fea000383ffff */
.L_x_48:
[----:B-1----:R1:W2:Y:S02]  /*9d80*/  SYNCS.PHASECHK.TRANS64.TRYWAIT P0, [R0+URZ+0xf0], R5 ;  /* 0x0000f005000075a7 */ /* 0x0022a400080011ff */
[----:B--2---:R-:W-:Y:S05]  /*9d90*/  @!P0 NANOSLEEP.SYNCS 0x989680 ;  /* 0x009896800000895d */ /* 0x004fea0003900000 */
[----:B------:R-:W2:Y:S02]  /*9da0*/  @!P0 SYNCS.PHASECHK.TRANS64 P0, [R0+URZ+0xf0], R5 ;  /* 0x0000f005000085a7 */ /* 0x000ea400080010ff */
[----:B--2---:R-:W-:Y:S05]  /*9db0*/  @!P0 BRA `(.L_x_48) ;  /* 0xfffffffc00f08947 */ /* 0x004fea000383ffff */
[----:B------:R-:W-:Y:S05]  /*9dc0*/  BRA `(.L_x_159) ;  /* 0xffffff8c00cc7947 */ /* 0x000fea000383ffff */
.L_x_49:
[----:B------:R-:W-:-:S07]  /*9dd0*/  MOV R0, UR4 ;  /* 0x0000000400007c02 */ /* 0x000fce0008000f00 */
.L_x_160:
[----:B-1----:R1:W2:Y:S02]  /*9de0*/  SYNCS.PHASECHK.TRANS64.TRYWAIT P0, [R0+URZ+0xa0], R7 ;  /* 0x0000a007000075a7 */ /* 0x0022a400080011ff */
[----:B--2---:R-:W-:Y:S05]  /*9df0*/  @!P0 NANOSLEEP.SYNCS 0x989680 ;  /* 0x009896800000895d */ /* 0x004fea0003900000 */
[----:B------:R-:W2:Y:S02]  /*9e00*/  @!P0 SYNCS.PHASECHK.TRANS64 P0, [R0+URZ+0xa0], R7 ;  /* 0x0000a007000085a7 */ /* 0x000ea400080010ff */
[----:B--2---:R-:W-:Y:S05]  /*9e10*/  @!P0 BRA `(.L_x_160) ;  /* 0xfffffffc00f08947 */ /* 0x004fea000383ffff */
[----:B------:R-:W-:Y:S05]  /*9e20*/  BRA `(.L_x_161) ;  /* 0xffffff8c00dc7947 */ /* 0x000fea000383ffff */
.L_x_50:
[----:B-1----:R1:W2:Y:S02]  /*9e30*/  SYNCS.PHASECHK.TRANS64.TRYWAIT P1, [R0+URZ+0x90], R5 ;  /* 0x00009005000075a7 */ /* 0x0022a400080211ff */
[----:B--2---:R-:W-:Y:S05]  /*9e40*/  @!P1 NANOSLEEP.SYNCS 0x989680 ;  /* 0x009896800000995d */ /* 0x004fea0003900000 */
[----:B------:R-:W2:Y:S02]  /*9e50*/  @!P1 SYNCS.PHASECHK.TRANS64 P1, [R0+URZ+0x90], R5 ;  /* 0x00009005000095a7 */ /* 0x000ea400080210ff */
[----:B--2---:R-:W-:Y:S05]  /*9e60*/  @!P1 BRA `(.L_x_50) ;  /* 0xfffffffc00f09947 */ /* 0x004fea000383ffff */
[----:B------:R-:W-:Y:S05]  /*9e70*/  BRA `(.L_x_162) ;  /* 0xffffff90000c7947 */ /* 0x000fea000383ffff */
.L_x_53:
[----:B------:R-:W-:-:S07]  /*9e80*/  MOV R0, UR4 ;  /* 0x0000000400007c02 */ /* 0x000fce0008000f00 */
.L_x_163:
[----:B-1----:R1:W2:Y:S02]  /*9e90*/  SYNCS.PHASECHK.TRANS64.TRYWAIT P0, [R0+URZ+0xa0], R3 ;  /* 0x0000a003000075a7 */ /* 0x0022a400080011ff */
[----:B--2---:R-:W-:Y:S05]  /*9ea0*/  @!P0 NANOSLEEP.SYNCS 0x989680 ;  /* 0x009896800000895d */ /* 0x004fea0003900000 */
[----:B------:R-:W2:Y:S02]  /*9eb0*/  @!P0 SYNCS.PHASECHK.TRANS64 P0, [R0+URZ+0xa0], R3 ;  /* 0x0000a003000085a7 */ /* 0x000ea400080010ff */
[----:B--2---:R-:W-:Y:S05]  /*9ec0*/  @!P0 BRA `(.L_x_163) ;  /* 0xfffffffc00f08947 */ /* 0x004fea000383ffff */
[----:B------:R-:W-:Y:S05]  /*9ed0*/  BRA `(.L_x_52) ;  /* 0xffffff9000607947 */ /* 0x000fea000383ffff */
.L_x_62:
[----:B-1----:R-:W-:-:S04]  /*9ee0*/  MOV R5, UR5 ;  /* 0x0000000500057c02 */ /* 0x002fc80008000f00 */
[----:B------:R1:W2:Y:S03]  /*9ef0*/  SYNCS.PHASECHK.TRANS64.TRYWAIT P0, [R5+URZ+0x8], R6 ;  /* 0x00000806050075a7 */ /* 0x0002a600080011ff */
[----:B--2---:R-:W-:Y:S05]  /*9f00*/  @!P0 NANOSLEEP.SYNCS 0x989680 ;  /* 0x009896800000895d */ /* 0x004fea0003900000 */
[----:B------:R-:W2:Y:S02]  /*9f10*/  @!P0 SYNCS.PHASECHK.TRANS64 P0, [R5+URZ+0x8], R6 ;  /* 0x00000806050085a7 */ /* 0x000ea400080010ff */
[----:B--2---:R-:W-:Y:S05]  /*9f20*/  @!P0 BRA `(.L_x_62) ;  /* 0xfffffffc00ec8947 */ /* 0x004fea000383ffff */
[----:B------:R-:W-:Y:S05]  /*9f30*/  BRA `(.L_x_61) ;  /* 0xffffff9400187947 */ /* 0x000fea000383ffff */
.L_x_64:
[----:B------:R-:W-:Y:S01]  /*9f40*/  BSSY B0, `(.L_x_164) ;  /* 0x0000006000007945 */ /* 0x000fe20003800000 */
[----:B------:R-:W-:-:S07]  /*9f50*/  MOV R15, 0xffffffff ;  /* 0xffffffff000f7802 */ /* 0x000fce0000000f00 */
[----:B-1---5:R-:W-:Y:S05]  /*9f60*/  WARPSYNC.COLLECTIVE R15, `(.L_x_165) ;  /* 0x000000000f0c7348 */ /* 0x022fea0003c00000 */
[----:B------:R-:W-:Y:S02]  /*9f70*/  ELECT P6, UR79, PT ;  /* 0x00000000004f782f */ /* 0x000fe400038c0000 */
[----:B------:R-:W-:Y:S01]  /*9f80*/  MOV R14, UR79 ;  /* 0x0000004f000e7c02 */ /* 0x000fe20008000f00 */
[----:B-1---5:R-:W-:Y:S10]  /*9f90*/  ENDCOLLECTIVE ;  /* 0x000000000000791b */ /* 0x022ff40003800000 */
.L_x_165:
[----:B------:R-:W-:Y:S05]  /*9fa0*/  BSYNC B0 ;  /* 0x0000000000007941 */ /* 0x000fea0003800000 */
.L_x_164:
[----:B------:R-:W-:Y:S01]  /*9fb0*/  PLOP3.LUT P0, PT, P6, PT, PT, 0x80, 0x8 ;  /* 0x000000000008781c */ /* 0x000fe2000370f070 */
[----:B------:R-:W-:-:S12]  /*9fc0*/  BRA `(.L_x_166) ;  /* 0xffffff9400447947 */ /* 0x000fd8000383ffff */
.L_x_66:
[----:B-1----:R-:W-:-:S04]  /*9fd0*/  MOV R3, UR5 ;  /* 0x0000000500037c02 */ /* 0x002fc80008000f00 */
[----:B------:R1:W2:Y:S03]  /*9fe0*/  SYNCS.PHASECHK.TRANS64.TRYWAIT P0, [R3+URZ+0x8], R4 ;  /* 0x00000804030075a7 */ /* 0x0002a600080011ff */
[----:B--2---:R-:W-:Y:S05]  /*9ff0*/  @!P0 NANOSLEEP.SYNCS 0x989680 ;  /* 0x009896800000895d */ /* 0x004fea0003900000 */
[----:B------:R-:W2:Y:S02]  /*a000*/  @!P0 SYNCS.PHASECHK.TRANS64 P0, [R3+URZ+0x8], R4 ;  /* 0x00000804030085a7 */ /* 0x000ea400080010ff */
[----:B--2---:R-:W-:Y:S05]  /*a010*/  @!P0 BRA `(.L_x_66) ;  /* 0xfffffffc00ec8947 */ /* 0x004fea000383ffff */
[----:B------:R-:W-:Y:S05]  /*a020*/  BRA `(.L_x_65) ;  /* 0xffffff9400487947 */ /* 0x000fea000383ffff */
.L_x_67:
[----:B-1----:R1:W2:Y:S02]  /*a030*/  SYNCS.PHASECHK.TRANS64.TRYWAIT P0, [R0+URZ+0x90], R5 ;  /* 0x00009005000075a7 */ /* 0x0022a400080011ff */
[----:B--2---:R-:W-:Y:S05]  /*a040*/  @!P0 NANOSLEEP.SYNCS 0x989680 ;  /* 0x009896800000895d */ /* 0x004fea0003900000 */
[----:B------:R-:W2:Y:S02]  /*a050*/  @!P0 SYNCS.PHASECHK.TRANS64 P0, [R0+URZ+0x90], R5 ;  /* 0x00009005000085a7 */ /* 0x000ea400080010ff */
[----:B--2---:R-:W-:Y:S05]  /*a060*/  @!P0 BRA `(.L_x_67) ;  /* 0xfffffffc00f08947 */ /* 0x004fea000383ffff */
[----:B------:R-:W-:Y:S05]  /*a070*/  BRA `(.L_x_167) ;  /* 0xffffff9800347947 */ /* 0x000fea000383ffff */
.L_x_69:
[----:B------:R-:W-:-:S07]  /*a080*/  MOV R0, UR31 ;  /* 0x0000001f00007c02 */ /* 0x000fce0008000f00 */
.L_x_168:
[----:B-1----:R1:W2:Y:S02]  /*a090*/  SYNCS.PHASECHK.TRANS64.TRYWAIT P0, [R0+URZ+0xd0], R5 ;  /* 0x0000d005000075a7 */ /* 0x0022a400080011ff */
[----:B--2---:R-:W-:Y:S05]  /*a0a0*/  @!P0 NANOSLEEP.SYNCS 0x989680 ;  /* 0x009896800000895d */ /* 0x004fea0003900000 */
[----:B------:R-:W2:Y:S02]  /*a0b0*/  @!P0 SYNCS.PHASECHK.TRANS64 P0, [R0+URZ+0xd0], R5 ;  /* 0x0000d005000085a7 */ /* 0x000ea400080010ff */
[----:B--2---:R-:W-:Y:S05]  /*a0c0*/  @!P0 BRA `(.L_x_168) ;  /* 0xfffffffc00f08947 */ /* 0x004fea000383ffff */
[----:B------:R-:W-:Y:S05]  /*a0d0*/  BRA `(.L_x_169) ;  /* 0xffffff9800807947 */ /* 0x000fea000383ffff */
.L_x_72:
[----:B------:R-:W-:Y:S07]  /*a0e0*/  MOV R0, UR5 ;  /* 0x0000000500007c02 */ /* 0x000fee0008000f00 */
.L_x_170:
[----:B-1----:R1:W2:Y:S02]  /*a0f0*/  SYNCS.PHASECHK.TRANS64.TRYWAIT P0, [R0+URZ], R5 ;  /* 0x00000005000075a7 */ /* 0x0022a400080011ff */
[----:B--2---:R-:W-:Y:S05]  /*a100*/  @!P0 NANOSLEEP.SYNCS 0x989680 ;  /* 0x009896800000895d */ /* 0x004fea0003900000 */
[----:B------:R-:W2:Y:S02]  /*a110*/  @!P0 SYNCS.PHASECHK.TRANS64 P0, [R0+URZ], R5 ;  /* 0x00000005000085a7 */ /* 0x000ea400080010ff */
[----:B--2---:R-:W-:Y:S05]  /*a120*/  @!P0 BRA `(.L_x_170) ;  /* 0xfffffffc00f08947 */ /* 0x004fea000383ffff */
[----:B------:R-:W-:Y:S05]  /*a130*/  BRA `(.L_x_71) ;  /* 0xffffff9800947947 */ /* 0x000fea000383ffff */
.L_x_76:
[----:B-1----:R-:W-:-:S07]  /*a140*/  MOV R0, UR4 ;  /* 0x0000000400007c02 */ /* 0x002fce0008000f00 */
.L_x_171:
[----:B-1----:R1:W2:Y:S02]  /*a150*/  SYNCS.PHASECHK.TRANS64.TRYWAIT P0, [R0+URZ], R3 ;  /* 0x00000003000075a7 */ /* 0x0022a400080011ff */
[----:B--2---:R-:W-:Y:S05]  /*a160*/  @!P0 NANOSLEEP.SYNCS 0x989680 ;  /* 0x009896800000895d */ /* 0x004fea0003900000 */
[----:B------:R-:W2:Y:S02]  /*a170*/  @!P0 SYNCS.PHASECHK.TRANS64 P0, [R0+URZ], R3 ;  /* 0x00000003000085a7 */ /* 0x000ea400080010ff */
[----:B--2---:R-:W-:Y:S05]  /*a180*/  @!P0 BRA `(.L_x_171) ;  /* 0xfffffffc00f08947 */ /* 0x004fea000383ffff */
[----:B------:R-:W-:Y:S05]  /*a190*/  BRA `(.L_x_172) ;  /* 0xffffff9c00887947 */ /* 0x000fea000383ffff */
.L_x_77:
[----:B------:R-:W-:-:S07]  /*a1a0*/  MOV R0, UR5 ;  /* 0x0000000500007c02 */ /* 0x000fce0008000f00 */
.L_x_173:
[----:B-1----:R1:W2:Y:S02]  /*a1b0*/  SYNCS.PHASECHK.TRANS64.TRYWAIT P0, [R0+URZ], R3 ;  /* 0x00000003000075a7 */ /* 0x0022a400080011ff */
[----:B--2---:R-:W-:Y:S05]  /*a1c0*/  @!P0 NANOSLEEP.SYNCS 0x989680 ;  /* 0x009896800000895d */ /* 0x004fea0003900000 */
[----:B------:R-:W2:Y:S02]  /*a1d0*/  @!P0 SYNCS.PHASECHK.TRANS64 P0, [R0+URZ], R3 ;  /* 0x00000003000085a7 */ /* 0x000ea400080010ff */
[----:B--2---:R-:W-:Y:S05]  /*a1e0*/  @!P0 BRA `(.L_x_173) ;  /* 0xfffffffc00f08947 */ /* 0x004fea000383ffff */
[----:B------:R-:W-:Y:S05]  /*a1f0*/  BRA `(.L_x_174) ;  /* 0xffffff9c00947947 */ /* 0x000fea000383ffff */
.L_x_78:
[----:B------:R-:W-:-:S07]  /*a200*/  MOV R0, UR5 ;  /* 0x0000000500007c02 */ /* 0x000fce0008000f00 */
.L_x_175:
[----:B-1----:R1:W2:Y:S02]  /*a210*/  SYNCS.PHASECHK.TRANS64.TRYWAIT P0, [R0+URZ], R3 ;  /* 0x00000003000075a7 */ /* 0x0022a400080011ff */
[----:B--2---:R-:W-:Y:S05]  /*a220*/  @!P0 NANOSLEEP.SYNCS 0x989680 ;  /* 0x009896800000895d */ /* 0x004fea0003900000 */
[----:B------:R-:W2:Y:S02]  /*a230*/  @!P0 SYNCS.PHASECHK.TRANS64 P0, [R0+URZ], R3 ;  /* 0x00000003000085a7 */ /* 0x000ea400080010ff */
[----:B--2---:R-:W-:Y:S05]  /*a240*/  @!P0 BRA `(.L_x_175) ;  /* 0xfffffffc00f08947 */ /* 0x004fea000383ffff */
[----:B------:R-:W-:Y:S05]  /*a250*/  BRA `(.L_x_176) ;  /* 0xffffff9c00a07947 */ /* 0x000fea000383ffff */
.L_x_81:
[----:B------:R-:W-:-:S07]  /*a260*/  MOV R0, UR26 ;  /* 0x0000001a00007c02 */ /* 0x000fce0008000f00 */
.L_x_177:
[----:B-1----:R1:W2:Y:S02]  /*a270*/  SYNCS.PHASECHK.TRANS64.TRYWAIT P1, [R0+URZ+0x110], R3 ;  /* 0x00011003000075a7 */ /* 0x0022a400080211ff */
[----:B--2---:R-:W-:Y:S05]  /*a280*/  @!P1 NANOSLEEP.SYNCS 0x989680 ;  /* 0x009896800000995d */ /* 0x004fea0003900000 */
[----:B------:R-:W2:Y:S02]  /*a290*/  @!P1 SYNCS.PHASECHK.TRANS64 P1, [R0+URZ+0x110], R3 ;  /* 0x00011003000095a7 */ /* 0x000ea400080210ff */
[----:B--2---:R-:W-:Y:S05]  /*a2a0*/  @!P1 BRA `(.L_x_177) ;  /* 0xfffffffc00f09947 */ /* 0x004fea000383ffff */
[----:B------:R-:W-:Y:S05]  /*a2b0*/  BRA `(.L_x_178) ;  /* 0xffffff9c00ec7947 */ /* 0x000fea000383ffff */
.L_x_86:
[----:B--2---:R2:W3:Y:S02]  /*a2c0*/  SYNCS.PHASECHK.TRANS64.TRYWAIT P0, [R12+URZ+0x90], R9 ;  /* 0x000090090c0075a7 */ /* 0x0044e400080011ff */
[----:B---3--:R-:W-:Y:S05]  /*a2d0*/  @!P0 NANOSLEEP.SYNCS 0x989680 ;  /* 0x009896800000895d */ /* 0x008fea0003900000 */
[----:B------:R-:W3:Y:S02]  /*a2e0*/  @!P0 SYNCS.PHASECHK.TRANS64 P0, [R12+URZ+0x90], R9 ;  /* 0x000090090c0085a7 */ /* 0x000ee400080010ff */
[----:B---3--:R-:W-:Y:S05]  /*a2f0*/  @!P0 BRA `(.L_x_86) ;  /* 0xfffffffc00f08947 */ /* 0x008fea000383ffff */
[----:B------:R-:W-:Y:S05]  /*a300*/  BRA `(.L_x_179) ;  /* 0xffffffa400247947 */ /* 0x000fea000383ffff */
.L_x_89:
[----:B------:R-:W-:Y:S07]  /*a310*/  MOV R0, UR21 ;  /* 0x0000001500007c02 */ /* 0x000fee0008000f00 */
.L_x_180:
[----:B--2---:R2:W3:Y:S02]  /*a320*/  SYNCS.PHASECHK.TRANS64.TRYWAIT P2, [R0+URZ+0x88], R11 ;  /* 0x0000880b000075a7 */ /* 0x0044e400080411ff */
[----:B---3--:R-:W-:Y:S05]  /*a330*/  @!P2 NANOSLEEP.SYNCS 0x989680 ;  /* 0x009896800000a95d */ /* 0x008fea0003900000 */
[----:B------:R-:W3:Y:S02]  /*a340*/  @!P2 SYNCS.PHASECHK.TRANS64 P2, [R0+URZ+0x88], R11 ;  /* 0x0000880b0000a5a7 */ /* 0x000ee400080410ff */
[----:B---3--:R-:W-:Y:S05]  /*a350*/  @!P2 BRA `(.L_x_180) ;  /* 0xfffffffc00f0a947 */ /* 0x008fea000383ffff */
[----:B------:R-:W-:Y:S05]  /*a360*/  BRA `(.L_x_88) ;  /* 0xffffffa8008c7947 */ /* 0x000fea000383ffff */
.L_x_92:
[----:B--2---:R-:W-:Y:S07]  /*a370*/  MOV R0, UR21 ;  /* 0x0000001500007c02 */ /* 0x004fee0008000f00 */
.L_x_181:
[----:B--2---:R2:W3:Y:S02]  /*a380*/  SYNCS.PHASECHK.TRANS64.TRYWAIT P0, [R0+URZ+0x60], R9 ;  /* 0x00006009000075a7 */ /* 0x0044e400080011ff */
[----:B---3--:R-:W-:Y:S05]  /*a390*/  @!P0 NANOSLEEP.SYNCS 0x989680 ;  /* 0x009896800000895d */ /* 0x008fea0003900000 */
[----:B------:R-:W3:Y:S02]  /*a3a0*/  @!P0 SYNCS.PHASECHK.TRANS64 P0, [R0+URZ+0x60], R9 ;  /* 0x00006009000085a7 */ /* 0x000ee400080010ff */
[----:B---3--:R-:W-:Y:S05]  /*a3b0*/  @!P0 BRA `(.L_x_181) ;  /* 0xfffffffc00f08947 */ /* 0x008fea000383ffff */
[----:B------:R-:W-:Y:S05]  /*a3c0*/  BRA `(.L_x_182) ;  /* 0xffffffa800e87947 */ /* 0x000fea000383ffff */
.L_x_93:
[----:B------:R-:W-:Y:S07]  /*a3d0*/  MOV R0, UR21 ;  /* 0x0000001500007c02 */ /* 0x000fee0008000f00 */
.L_x_183:
[----:B--2---:R2:W3:Y:S02]  /*a3e0*/  SYNCS.PHASECHK.TRANS64.TRYWAIT P0, [R0+URZ+0x68], R9 ;  /* 0x00006809000075a7 */ /* 0x0044e400080011ff */
[----:B---3--:R-:W-:Y:S05]  /*a3f0*/  @!P0 NANOSLEEP.SYNCS 0x989680 ;  /* 0x009896800000895d */ /* 0x008fea0003900000 */
[----:B------:R-:W3:Y:S02]  /*a400*/  @!P0 SYNCS.PHASECHK.TRANS64 P0, [R0+URZ+0x68], R9 ;  /* 0x00006809000085a7 */ /* 0x000ee400080010ff */
[----:B---3--:R-:W-:Y:S05]  /*a410*/  @!P0 BRA `(.L_x_183) ;  /* 0xfffffffc00f08947 */ /* 0x008fea000383ffff */
[----:B------:R-:W-:Y:S05]  /*a420*/  BRA `(.L_x_184) ;  /* 0xffffffac00207947 */ /* 0x000fea000383ffff */
.L_x_94:
[----:B------:R-:W-:Y:S07]  /*a430*/  MOV R0, UR21 ;  /* 0x0000001500007c02 */ /* 0x000fee0008000f00 */
.L_x_185:
[----:B--2---:R2:W3:Y:S02]  /*a440*/  SYNCS.PHASECHK.TRANS64.TRYWAIT P0, [R0+URZ+0x70], R9 ;  /* 0x00007009000075a7 */ /* 0x0044e400080011ff */
[----:B---3--:R-:W-:Y:S05]  /*a450*/  @!P0 NANOSLEEP.SYNCS 0x989680 ;  /* 0x009896800000895d */ /* 0x008fea0003900000 */
[----:B------:R-:W3:Y:S02]  /*a460*/  @!P0 SYNCS.PHASECHK.TRANS64 P0, [R0+URZ+0x70], R9 ;  /* 0x00007009000085a7 */ /* 0x000ee400080010ff */
[----:B---3--:R-:W-:Y:S05]  /*a470*/  @!P0 BRA `(.L_x_185) ;  /* 0xfffffffc00f08947 */ /* 0x008fea000383ffff */
[----:B------:R-:W-:Y:S05]  /*a480*/  BRA `(.L_x_186) ;  /* 0xffffffac00647947 */ /* 0x000fea000383ffff */
.L_x_95:
[----:B------:R-:W-:Y:S07]  /*a490*/  MOV R0, UR21 ;  /* 0x0000001500007c02 */ /* 0x000fee0008000f00 */
.L_x_187:
[----:B--2---:R2:W3:Y:S02]  /*a4a0*/  SYNCS.PHASECHK.TRANS64.TRYWAIT P0, [R0+URZ+0x78], R9 ;  /* 0x00007809000075a7 */ /* 0x0044e400080011ff */
[----:B---3--:R-:W-:Y:S05]  /*a4b0*/  @!P0 NANOSLEEP.SYNCS 0x989680 ;  /* 0x009896800000895d */ /* 0x008fea0003900000 */
[----:B------:R-:W3:Y:S02]  /*a4c0*/  @!P0 SYNCS.PHASECHK.TRANS64 P0, [R0+URZ+0x78], R9 ;  /* 0x00007809000085a7 */ /* 0x000ee400080010ff */
[----:B---3--:R-:W-:Y:S05]  /*a4d0*/  @!P0 BRA `(.L_x_187) ;  /* 0xfffffffc00f08947 */ /* 0x008fea000383ffff */
[----:B------:R-:W-:Y:S05]  /*a4e0*/  BRA `(.L_x_188) ;  /* 0xffffffac00a47947 */ /* 0x000fea000383ffff */
.L_x_97:
[----:B------:R-:W-:-:S07]  /*a4f0*/  MOV R0, UR21 ;  /* 0x0000001500007c02 */ /* 0x000fce0008000f00 */
.L_x_189:
[----:B---3--:R3:W4:Y:S02]  /*a500*/  SYNCS.PHASECHK.TRANS64.TRYWAIT P0, [R0+URZ+0x60], R3 ;  /* 0x00006003000075a7 */ /* 0x00872400080011ff */
[----:B----4-:R-:W-:Y:S05]  /*a510*/  @!P0 NANOSLEEP.SYNCS 0x989680 ;  /* 0x009896800000895d */ /* 0x010fea0003900000 */
[----:B------:R-:W4:Y:S02]  /*a520*/  @!P0 SYNCS.PHASECHK.TRANS64 P0, [R0+URZ+0x60], R3 ;  /* 0x00006003000085a7 */ /* 0x000f2400080010ff */
[----:B----4-:R-:W-:Y:S05]  /*a530*/  @!P0 BRA `(.L_x_189) ;  /* 0xfffffffc00f08947 */ /* 0x010fea000383ffff */
[----:B------:R-:W-:Y:S05]  /*a540*/  BRA `(.L_x_190) ;  /* 0xffffffb0001c7947 */ /* 0x000fea000383ffff */
.L_x_98:
[----:B---3--:R-:W-:-:S07]  /*a550*/  MOV R0, UR21 ;  /* 0x0000001500007c02 */ /* 0x008fce0008000f00 */
.L_x_191:
[----:B---3--:R3:W4:Y:S02]  /*a560*/  SYNCS.PHASECHK.TRANS64.TRYWAIT P0, [R0+URZ+0x68], R3 ;  /* 0x00006803000075a7 */ /* 0x00872400080011ff */
[----:B----4-:R-:W-:Y:S05]  /*a570*/  @!P0 NANOSLEEP.SYNCS 0x989680 ;  /* 0x009896800000895d */ /* 0x010fea0003900000 */
[----:B------:R-:W4:Y:S02]  /*a580*/  @!P0 SYNCS.PHASECHK.TRANS64 P0, [R0+URZ+0x68], R3 ;  /* 0x00006803000085a7 */ /* 0x000f2400080010ff */
[----:B----4-:R-:W-:Y:S05]  /*a590*/  @!P0 BRA `(.L_x_191) ;  /* 0xfffffffc00f08947 */ /* 0x010fea000383ffff */
[----:B------:R-:W-:Y:S05]  /*a5a0*/  BRA `(.L_x_192) ;  /* 0xffffffb0000c7947 */ /* 0x000fea000383ffff */
.L_x_99:
[----:B---3--:R-:W-:-:S07]  /*a5b0*/  MOV R0, UR21 ;  /* 0x0000001500007c02 */ /* 0x008fce0008000f00 */
.L_x_193:
[----:B---3--:R3:W4:Y:S02]  /*a5c0*/  SYNCS.PHASECHK.TRANS64.TRYWAIT P0, [R0+URZ+0x70], R3 ;  /* 0x00007003000075a7 */ /* 0x00872400080011ff */
[----:B----4-:R-:W-:Y:S05]  /*a5d0*/  @!P0 NANOSLEEP.SYNCS 0x989680 ;  /* 0x009896800000895d */ /* 0x010fea0003900000 */
[----:B------:R-:W4:Y:S02]  /*a5e0*/  @!P0 SYNCS.PHASECHK.TRANS64 P0, [R0+URZ+0x70], R3 ;  /* 0x00007003000085a7 */ /* 0x000f2400080010ff */
[----:B----4-:R-:W-:Y:S05]  /*a5f0*/  @!P0 BRA `(.L_x_193) ;  /* 0xfffffffc00f08947 */ /* 0x010fea000383ffff */
[----:B------:R-:W-:Y:S05]  /*a600*/  BRA `(.L_x_194) ;  /* 0xffffffac00fc7947 */ /* 0x000fea000383ffff */
.L_x_101:
[----:B-1----:R1:W2:Y:S02]  /*a610*/  SYNCS.PHASECHK.TRANS64.TRYWAIT P0, [R3+URZ+0x90], R0 ;  /* 0x00009000030075a7 */ /* 0x0022a400080011ff */
[----:B--2---:R-:W-:Y:S05]  /*a620*/  @!P0 NANOSLEEP.SYNCS 0x989680 ;  /* 0x009896800000895d */ /* 0x004fea0003900000 */
[----:B------:R-:W2:Y:S02]  /*a630*/  @!P0 SYNCS.PHASECHK.TRANS64 P0, [R3+URZ+0x90], R0 ;  /* 0x00009000030085a7 */ /* 0x000ea400080010ff */
[----:B--2---:R-:W-:Y:S05]  /*a640*/  @!P0 BRA `(.L_x_101) ;  /* 0xfffffffc00f08947 */ /* 0x004fea000383ffff */
[----:B------:R-:W-:Y:S05]  /*a650*/  BRA `(.L_x_195) ;  /* 0xffffffb000bc7947 */ /* 0x000fea000383ffff */
.L_x_112:
[----:B-1----:R-:W-:Y:S04]  /*a660*/  MOV R0, UR44 ;  /* 0x0000002c00007c02 */ /* 0x002fe80008000f00 */
[----:B------:R1:W2:Y:S03]  /*a670*/  SYNCS.PHASECHK.TRANS64.TRYWAIT P1, [R0+URZ+0x40], R5 ;  /* 0x00004005000075a7 */ /* 0x0002a600080211ff */
[----:B--2---:R-:W-:Y:S05]  /*a680*/  @!P1 NANOSLEEP.SYNCS 0x989680 ;  /* 0x009896800000995d */ /* 0x004fea0003900000 */
[----:B------:R-:W2:Y:S02]  /*a690*/  @!P1 SYNCS.PHASECHK.TRANS64 P1, [R0+URZ+0x40], R5 ;  /* 0x00004005000095a7 */ /* 0x000ea400080210ff */
[----:B--2---:R-:W-:Y:S05]  /*a6a0*/  @!P1 BRA `(.L_x_112) ;  /* 0xfffffffc00ec9947 */ /* 0x004fea000383ffff */
[----:B------:R-:W-:Y:S05]  /*a6b0*/  BRA `(.L_x_111) ;  /* 0xffffffc000207947 */ /* 0x000fea000383ffff */
.L_x_114:
[----:B-1----:R1:W4:Y:S02]  /*a6c0*/  SYNCS.PHASECHK.TRANS64.TRYWAIT P0, [R98+URZ+0xb0], R3 ;  /* 0x0000b003620075a7 */ /* 0x00232400080011ff */
[----:B----4-:R-:W-:Y:S05]  /*a6d0*/  @!P0 NANOSLEEP.SYNCS 0x989680 ;  /* 0x009896800000895d */ /* 0x010fea0003900000 */
[----:B------:R-:W4:Y:S02]  /*a6e0*/  @!P0 SYNCS.PHASECHK.TRANS64 P0, [R98+URZ+0xb0], R3 ;  /* 0x0000b003620085a7 */ /* 0x000f2400080010ff */
[----:B----4-:R-:W-:Y:S05]  /*a6f0*/  @!P0 BRA `(.L_x_114) ;  /* 0xfffffffc00f08947 */ /* 0x010fea000383ffff */
[----:B------:R-:W-:Y:S05]  /*a700*/  BRA `(.L_x_113) ;  /* 0xffffffc000487947 */ /* 0x000fea000383ffff */
.L_x_123:
[----:B---3--:R3:W4:Y:S02]  /*a710*/  SYNCS.PHASECHK.TRANS64.TRYWAIT P0, [R3+URZ+0x40], R0 ;  /* 0x00004000030075a7 */ /* 0x00872400080011ff */
[----:B----4-:R-:W-:Y:S05]  /*a720*/  @!P0 NANOSLEEP.SYNCS 0x989680 ;  /* 0x009896800000895d */ /* 0x010fea0003900000 */
[----:B------:R-:W4:Y:S02]  /*a730*/  @!P0 SYNCS.PHASECHK.TRANS64 P0, [R3+URZ+0x40], R0 ;  /* 0x00004000030085a7 */ /* 0x000f2400080010ff */
[----:B----4-:R-:W-:Y:S05]  /*a740*/  @!P0 BRA `(.L_x_123) ;  /* 0xfffffffc00f08947 */ /* 0x010fea000383ffff */
[----:B------:R-:W-:Y:S05]  /*a750*/  BRA `(.L_x_122) ;  /* 0xffffffcc00247947 */ /* 0x000fea000383ffff */
.L_x_131:
[----:B-1----:R1:W3:Y:S02]  /*a760*/  SYNCS.PHASECHK.TRANS64.TRYWAIT P0, [R62+URZ+0x40], R5 ;  /* 0x000040053e0075a7 */ /* 0x0022e400080011ff */
[----:B---3--:R-:W-:Y:S05]  /*a770*/  @!P0 NANOSLEEP.SYNCS 0x989680 ;  /* 0x009896800000895d */ /* 0x008fea0003900000 */
[----:B------:R-:W3:Y:S02]  /*a780*/  @!P0 SYNCS.PHASECHK.TRANS64 P0, [R62+URZ+0x40], R5 ;  /* 0x000040053e0085a7 */ /* 0x000ee400080010ff */
[----:B---3--:R-:W-:Y:S05]  /*a790*/  @!P0 BRA `(.L_x_131) ;  /* 0xfffffffc00f08947 */ /* 0x008fea000383ffff */
[----:B------:R-:W-:Y:S05]  /*a7a0*/  BRA `(.L_x_130) ;  /* 0xffffffd800287947 */ /* 0x000fea000383ffff */
.L_x_139:
[----:B-1----:R1:W4:Y:S02]  /*a7b0*/  SYNCS.PHASECHK.TRANS64.TRYWAIT P0, [R61+URZ+0x40], R4 ;  /* 0x000040043d0075a7 */ /* 0x00232400080011ff */
[----:B----4-:R-:W-:Y:S05]  /*a7c0*/  @!P0 NANOSLEEP.SYNCS 0x989680 ;  /* 0x009896800000895d */ /* 0x010fea0003900000 */
[----:B------:R-:W4:Y:S02]  /*a7d0*/  @!P0 SYNCS.PHASECHK.TRANS64 P0, [R61+URZ+0x40], R4 ;  /* 0x000040043d0085a7 */ /* 0x000f2400080010ff */
[----:B----4-:R-:W-:Y:S05]  /*a7e0*/  @!P0 BRA `(.L_x_139) ;  /* 0xfffffffc00f08947 */ /* 0x010fea000383ffff */
[----:B------:R-:W-:Y:S05]  /*a7f0*/  BRA `(.L_x_138) ;  /* 0xffffffe400287947 */ /* 0x000fea000383ffff */
        .weak           $__internal_0_$__cuda_sm10x_tcgen05_guardrail_trap_col_being_dealloced_not_returned_by_alloc
        .type           $__internal_0_$__cuda_sm10x_tcgen05_guardrail_trap_col_being_dealloced_not_returned_by_alloc,@function
        .size           $__internal_0_$__cuda_sm10x_tcgen05_guardrail_trap_col_being_dealloced_not_returned_by_alloc,($__internal_1_$__cuda_sm10x_tcgen05_guardrail_trap_phase_invalid_during_alloc - $__internal_0_$__cuda_sm10x_tcgen05_guardrail_trap_col_being_dealloced_not_returned_by_alloc)
$__internal_0_$__cuda_sm10x_tcgen05_guardrail_trap_col_being_dealloced_not_returned_by_alloc:
[----:B------:R-:W-:Y:S05]  /*a800*/  BPT.TRAP 0x1 ;  /* 0x000000040000795c */ /* 0x000fea0000300000 */
[----:B------:R-:W-:-:S04]  /*a810*/  HFMA2 R3, -RZ, RZ, 0, 0 ;  /* 0x00000000ff037431 */ /* 0x000fc800000001ff */
[----:B------:R-:W-:Y:S05]  /*a820*/  RET.REL.NODEC R2 `(_ZN7cutlass13device_kernelINS_4gemm6kernel13GemmUniversalIN4cute5tupleIJiiiiEEENS1_10collective13CollectiveMmaINS1_35MainloopSm100TmaUmmaWarpSpecializedILi4ELi2ELi4ENS5_IJNS4_1CILi2EEESB_NSA_ILi1EEEEEEEENS5_IJNSA_ILi256EEENSA_ILi128EEENSA_ILi64EEEEEENS_6half_tENS5_IJlSC_lEEESJ_SK_NS4_8TiledMMAINS4_8MMA_AtomIJNS4_26SM100_MMA_F16BF16_2x1SM_SSISJ_SJ_fLi256ELi128ELNS4_4UMMA5MajorE0ELSP_0ELNSO_7ScaleInE0ELSQ_0EEEEEENS4_6LayoutINS5_IJSC_SC_SC_EEENS5_IJNSA_ILi0EEESV_SV_EEEEENS5_IJNS4_10UnderscoreESY_SY_EEEEENS4_28SM100_TMA_2SM_LOAD_MULTICASTENS4_14ComposedLayoutINS4_7SwizzleILi3ELi4ELi3EEENS4_18smem_ptr_flag_bitsILi16EEENST_INS5_IJNSA_ILi8EEESH_EEENS5_IJSH_SC_EEEEEEEvNS4_8identityENS4_18SM100_TMA_2SM_LOADES1B_vS1C_EENS_8epilogue10collective18CollectiveEpilogueINS1F_23Sm100TmaWarpSpecializedILi4ELi2ELi32ELb1ELb0EEEJNS5_IJSG_SG_SH_EEENS5_IJNST_ISG_SC_EENST_INSA_ILi32EEESC_EEEEESJ_SK_SJ_SK_NS1F_6fusion15FusionCallbacksIS1J_NS1P_17LinearCombinationISJ_fSJ_fLNS_15FloatRoundStyleE2EEES1K_S1O_JEEENS4_5SM1004TMEM4LOAD26SM100_TMEM_LOAD_32dp32b32xENS4_13SM90_TMA_LOADENS12_INS13_ILi2ELi4ELi3EEES16_NST_INS5_IJS17_S1M_EEENS5_IJS1M_SC_EEEEEEENS4_39AutoVectorizingCopyWithAssumedAlignmentILi128EEENS4_14SM90_TMA_STOREES24_S26_S26_EEEvvEEEEvNT_6ParamsE) ;  /* 0xffffff5402f47950 */ /* 0x000fea0003c3ffff */
        .weak           $__internal_1_$__cuda_sm10x_tcgen05_guardrail_trap_phase_invalid_during_alloc
        .type           $__internal_1_$__cuda_sm10x_tcgen05_guardrail_trap_phase_invalid_during_alloc,@function
        .size           $__internal_1_$__cuda_sm10x_tcgen05_guardrail_trap_phase_invalid_during_alloc,($__internal_2_$__cuda_sm10x_tcgen05_guardrail_trap_unallocated_columns_being_dealloced - $__internal_1_$__cuda_sm10x_tcgen05_guardrail_trap_phase_invalid_during_alloc)
$__internal_1_$__cuda_sm10x_tcgen05_guardrail_trap_phase_invalid_during_alloc:
[----:B------:R-:W-:Y:S05]  /*a830*/  BPT.TRAP 0x1 ;  /* 0x000000040000795c */ /* 0x000fea0000300000 */
[----:B------:R-:W-:-:S04]  /*a840*/  MOV R5, 0x0 ;  /* 0x0000000000057802 */ /* 0x000fc80000000f00 */
[----:B------:R-:W-:Y:S05]  /*a850*/  RET.REL.NODEC R4 `(_ZN7cutlass13device_kernelINS_4gemm6kernel13GemmUniversalIN4cute5tupleIJiiiiEEENS1_10collective13CollectiveMmaINS1_35MainloopSm100TmaUmmaWarpSpecializedILi4ELi2ELi4ENS5_IJNS4_1CILi2EEESB_NSA_ILi1EEEEEEEENS5_IJNSA_ILi256EEENSA_ILi128EEENSA_ILi64EEEEEENS_6half_tENS5_IJlSC_lEEESJ_SK_NS4_8TiledMMAINS4_8MMA_AtomIJNS4_26SM100_MMA_F16BF16_2x1SM_SSISJ_SJ_fLi256ELi128ELNS4_4UMMA5MajorE0ELSP_0ELNSO_7ScaleInE0ELSQ_0EEEEEENS4_6LayoutINS5_IJSC_SC_SC_EEENS5_IJNSA_ILi0EEESV_SV_EEEEENS5_IJNS4_10UnderscoreESY_SY_EEEEENS4_28SM100_TMA_2SM_LOAD_MULTICASTENS4_14ComposedLayoutINS4_7SwizzleILi3ELi4ELi3EEENS4_18smem_ptr_flag_bitsILi16EEENST_INS5_IJNSA_ILi8EEESH_EEENS5_IJSH_SC_EEEEEEEvNS4_8identityENS4_18SM100_TMA_2SM_LOADES1B_vS1C_EENS_8epilogue10collective18CollectiveEpilogueINS1F_23Sm100TmaWarpSpecializedILi4ELi2ELi32ELb1ELb0EEEJNS5_IJSG_SG_SH_EEENS5_IJNST_ISG_SC_EENST_INSA_ILi32EEESC_EEEEESJ_SK_SJ_SK_NS1F_6fusion15FusionCallbacksIS1J_NS1P_17LinearCombinationISJ_fSJ_fLNS_15FloatRoundStyleE2EEES1K_S1O_JEEENS4_5SM1004TMEM4LOAD26SM100_TMEM_LOAD_32dp32b32xENS4_13SM90_TMA_LOADENS12_INS13_ILi2ELi4ELi3EEES16_NST_INS5_IJS17_S1M_EEENS5_IJS1M_SC_EEEEEEENS4_39AutoVectorizingCopyWithAssumedAlignmentILi128EEENS4_14SM90_TMA_STOREES24_S26_S26_EEEvvEEEEvNT_6ParamsE) ;  /* 0xffffff5404e87950 */ /* 0x000fea0003c3ffff */
        .weak           $__internal_2_$__cuda_sm10x_tcgen05_guardrail_trap_unallocated_columns_being_dealloced
        .type           $__internal_2_$__cuda_sm10x_tcgen05_guardrail_trap_unallocated_columns_being_dealloced,@function
        .size           $__internal_2_$__cuda_sm10x_tcgen05_guardrail_trap_unallocated_columns_being_dealloced,(.L_x_197 - $__internal_2_$__cuda_sm10x_tcgen05_guardrail_trap_unallocated_columns_being_dealloced)
$__internal_2_$__cuda_sm10x_tcgen05_guardrail_trap_unallocated_columns_being_dealloced:
[----:B------:R-:W-:Y:S05]  /*a860*/  BPT.TRAP 0x1 ;  /* 0x000000040000795c */ /* 0x000fea0000300000 */
[----:B------:R-:W-:-:S04]  /*a870*/  HFMA2 R3, -RZ, RZ, 0, 0 ;  /* 0x00000000ff037431 */ /* 0x000fc800000001ff */
[----:B------:R-:W-:Y:S05]  /*a880*/  RET.REL.NODEC R2 `(_ZN7cutlass13device_kernelINS_4gemm6kernel13GemmUniversalIN4cute5tupleIJiiiiEEENS1_10collective13CollectiveMmaINS1_35MainloopSm100TmaUmmaWarpSpecializedILi4ELi2ELi4ENS5_IJNS4_1CILi2EEESB_NSA_ILi1EEEEEEEENS5_IJNSA_ILi256EEENSA_ILi128EEENSA_ILi64EEEEEENS_6half_tENS5_IJlSC_lEEESJ_SK_NS4_8TiledMMAINS4_8MMA_AtomIJNS4_26SM100_MMA_F16BF16_2x1SM_SSISJ_SJ_fLi256ELi128ELNS4_4UMMA5MajorE0ELSP_0ELNSO_7ScaleInE0ELSQ_0EEEEEENS4_6LayoutINS5_IJSC_SC_SC_EEENS5_IJNSA_ILi0EEESV_SV_EEEEENS5_IJNS4_10UnderscoreESY_SY_EEEEENS4_28SM100_TMA_2SM_LOAD_MULTICASTENS4_14ComposedLayoutINS4_7SwizzleILi3ELi4ELi3EEENS4_18smem_ptr_flag_bitsILi16EEENST_INS5_IJNSA_ILi8EEESH_EEENS5_IJSH_SC_EEEEEEEvNS4_8identityENS4_18SM100_TMA_2SM_LOADES1B_vS1C_EENS_8epilogue10collective18CollectiveEpilogueINS1F_23Sm100TmaWarpSpecializedILi4ELi2ELi32ELb1ELb0EEEJNS5_IJSG_SG_SH_EEENS5_IJNST_ISG_SC_EENST_INSA_ILi32EEESC_EEEEESJ_SK_SJ_SK_NS1F_6fusion15FusionCallbacksIS1J_NS1P_17LinearCombinationISJ_fSJ_fLNS_15FloatRoundStyleE2EEES1K_S1O_JEEENS4_5SM1004TMEM4LOAD26SM100_TMEM_LOAD_32dp32b32xENS4_13SM90_TMA_LOADENS12_INS13_ILi2ELi4ELi3EEES16_NST_INS5_IJS17_S1M_EEENS5_IJS1M_SC_EEEEEEENS4_39AutoVectorizingCopyWithAssumedAlignmentILi128EEENS4_14SM90_TMA_STOREES24_S26_S26_EEEvvEEEEvNT_6ParamsE) ;  /* 0xffffff5402dc7950 */ /* 0x000fea0003c3ffff */
.L_x_196:
[----:B------:R-:W-:-:S00]  /*a890*/  BRA `(.L_x_196) ;  /* 0xfffffffc00fc7947 */ /* 0x000fc0000383ffff */
[----:B------:R-:W-:-:S00]  /*a8a0*/  NOP ;  /* 0x0000000000007918 */ /* 0x000fc00000000000 */
        /* <DEDUP_REMOVED lines=13> */
.L_x_197:


//--------------------- .nv.global.init           --------------------------
	.section	.nv.global.init,"aw",@progbits
.nv.global.init:
	.type		$str$27,@object
	.size		$str$27,($str$28 - $str$27)
$str$27:
        /*0000*/ 	.byte	0x28, 0x61, 0x64, 0x64, 0x72, 0x65, 0x73, 0x73, 0x20, 0x26, 0x20, 0x6d, 0x61, 0x73, 0x6b, 0x29
        /*0010*/ 	.byte	0x20, 0x3d, 0x3d, 0x20, 0x30, 0x00
	.type		$str$28,@object
	.size		$str$28,($str$26 - $str$28)
$str$28:
        /*0016*/ 	.byte	0x2f, 0x74, 0x6d, 0x70, 0x2f, 0x63, 0x75, 0x74, 0x6c, 0x61, 0x73, 0x73, 0x5f, 0x73, 0x77, 0x65
        /*0026*/ 	.byte	0x65, 0x70, 0x5f, 0x73, 0x72, 0x63, 0x2f, 0x69, 0x6e, 0x63, 0x6c, 0x75, 0x64, 0x65, 0x2f, 0x63
        /*0036*/ 	.byte	0x75, 0x74, 0x65, 0x2f, 0x70, 0x6f, 0x69, 0x6e, 0x74, 0x65, 0x72, 0x5f, 0x66, 0x6c, 0x61, 0x67
        /*0046*/ 	.byte	0x67, 0x65, 0x64, 0x2e, 0x68, 0x70, 0x70, 0x00
	.type		$str$26,@object
	.size		$str$26,($str$25 - $str$26)
$str$26:
        /*004e*/ 	.byte	0x2f, 0x74, 0x6d, 0x70, 0x2f, 0x63, 0x75, 0x74, 0x6c, 0x61, 0x73, 0x73, 0x5f, 0x73, 0x77, 0x65
        /*005e*/ 	.byte	0x65, 0x70, 0x5f, 0x73, 0x72, 0x63, 0x2f, 0x69, 0x6e, 0x63, 0x6c, 0x75, 0x64, 0x65, 0x2f, 0x63
        /*006e*/ 	.byte	0x75, 0x74, 0x65, 0x2f, 0x61, 0x74, 0x6f, 0x6d, 0x2f, 0x63, 0x6f, 0x70, 0x79, 0x5f, 0x74, 0x72
        /*007e*/ 	.byte	0x61, 0x69, 0x74, 0x73, 0x5f, 0x73, 0x6d, 0x31, 0x30, 0x30, 0x2e, 0x68, 0x70, 0x70, 0x00
	.type		$str$25,@object
	.size		$str$25,(__unnamed_1 - $str$25)
$str$25:
        /*008d*/ 	.byte	0x28, 0x28, 0x75, 0x69, 0x6e, 0x74, 0x33, 0x32, 0x5f, 0x74, 0x28, 0x74, 0x68, 0x72, 0x65, 0x61
        /*009d*/ 	.byte	0x64, 0x49, 0x64, 0x78, 0x2e, 0x78, 0x29, 0x20, 0x2f, 0x20, 0x33, 0x32, 0x29, 0x20, 0x25, 0x20
        /*00ad*/ 	.byte	0x34, 0x29, 0x20, 0x3d, 0x3d, 0x20, 0x28, 0x28, 0x28, 0x74, 0x6d, 0x65, 0x6d, 0x5f, 0x61, 0x64
        /*00bd*/ 	.byte	0x64, 0x72, 0x20, 0x3e, 0x3e, 0x20, 0x31, 0x36, 0x29, 0x20, 0x2f, 0x20, 0x33, 0x32, 0x29, 0x20
        /*00cd*/ 	.byte	0x25, 0x20, 0x34, 0x29, 0x00
	.type		__unnamed_1,@object
	.size		__unnamed_1,(__unnamed_2 - __unnamed_1)
__unnamed_1:
        /*00d2*/ 	.byte	0x61, 0x75, 0x74, 0x6f, 0x20, 0x63, 0x75, 0x74, 0x65, 0x3a, 0x3a, 0x61, 0x73, 0x5f, 0x70, 0x6f
        /* <DEDUP_REMOVED lines=24> */
        /*0262*/ 	.byte	0x3e, 0x3e, 0x3e, 0x3e, 0x5d, 0x00
	.type		__unnamed_2,@object
	.size		__unnamed_2,(.L_2 - __unnamed_2)
__unnamed_2:
        /* <DEDUP_REMOVED lines=42> */
        /*0508*/ 	.byte	0x3e, 0x3e, 0x5d, 0x00
.L_2:


//--------------------- .nv.shared._ZN7cutlass13device_kernelINS_4gemm6kernel13GemmUniversalIN4cute5tupleIJiiiiEEENS1_10collective13CollectiveMmaINS1_35MainloopSm100TmaUmmaWarpSpecializedILi4ELi2ELi4ENS5_IJNS4_1CILi2EEESB_NSA_ILi1EEEEEEEENS5_IJNSA_ILi256EEENSA_ILi128EEENSA_ILi64EEEEEENS_6half_tENS5_IJlSC_lEEESJ_SK_NS4_8TiledMMAINS4_8MMA_AtomIJNS4_26SM100_MMA_F16BF16_2x1SM_SSISJ_SJ_fLi256ELi128ELNS4_4UMMA5MajorE0ELSP_0ELNSO_7ScaleInE0ELSQ_0EEEEEENS4_6LayoutINS5_IJSC_SC_SC_EEENS5_IJNSA_ILi0EEESV_SV_EEEEENS5_IJNS4_10UnderscoreESY_SY_EEEEENS4_28SM100_TMA_2SM_LOAD_MULTICASTENS4_14ComposedLayoutINS4_7SwizzleILi3ELi4ELi3EEENS4_18smem_ptr_flag_bitsILi16EEENST_INS5_IJNSA_ILi8EEESH_EEENS5_IJSH_SC_EEEEEEEvNS4_8identityENS4_18SM100_TMA_2SM_LOADES1B_vS1C_EENS_8epilogue10collective18CollectiveEpilogueINS1F_23Sm100TmaWarpSpecializedILi4ELi2ELi32ELb1ELb0EEEJNS5_IJSG_SG_SH_EEENS5_IJNST_ISG_SC_EENST_INSA_ILi32EEESC_EEEEESJ_SK_SJ_SK_NS1F_6fusion15FusionCallbacksIS1J_NS1P_17LinearCombinationISJ_fSJ_fLNS_15FloatRoundStyleE2EEES1K_S1O_JEEENS4_5SM1004TMEM4LOAD26SM100_TMEM_LOAD_32dp32b32xENS4_13SM90_TMA_LOADENS12_INS13_ILi2ELi4ELi3EEES16_NST_INS5_IJS17_S1M_EEENS5_IJS1M_SC_EEEEEEENS4_39AutoVectorizingCopyWithAssumedAlignmentILi128EEENS4_14SM90_TMA_STOREES24_S26_S26_EEEvvEEEEvNT_6ParamsE --------------------------
	.section	.nv.shared._ZN7cutlass13device_kernelINS_4gemm6kernel13GemmUniversalIN4cute5tupleIJiiiiEEENS1_10collective13CollectiveMmaINS1_35MainloopSm100TmaUmmaWarpSpecializedILi4ELi2ELi4ENS5_IJNS4_1CILi2EEESB_NSA_ILi1EEEEEEEENS5_IJNSA_ILi256EEENSA_ILi128EEENSA_ILi64EEEEEENS_6half_tENS5_IJlSC_lEEESJ_SK_NS4_8TiledMMAINS4_8MMA_AtomIJNS4_26SM100_MMA_F16BF16_2x1SM_SSISJ_SJ_fLi256ELi128ELNS4_4UMMA5MajorE0ELSP_0ELNSO_7ScaleInE0ELSQ_0EEEEEENS4_6LayoutINS5_IJSC_SC_SC_EEENS5_IJNSA_ILi0EEESV_SV_EEEEENS5_IJNS4_10UnderscoreESY_SY_EEEEENS4_28SM100_TMA_2SM_LOAD_MULTICASTENS4_14ComposedLayoutINS4_7SwizzleILi3ELi4ELi3EEENS4_18smem_ptr_flag_bitsILi16EEENST_INS5_IJNSA_ILi8EEESH_EEENS5_IJSH_SC_EEEEEEEvNS4_8identityENS4_18SM100_TMA_2SM_LOADES1B_vS1C_EENS_8epilogue10collective18CollectiveEpilogueINS1F_23Sm100TmaWarpSpecializedILi4ELi2ELi32ELb1ELb0EEEJNS5_IJSG_SG_SH_EEENS5_IJNST_ISG_SC_EENST_INSA_ILi32EEESC_EEEEESJ_SK_SJ_SK_NS1F_6fusion15FusionCallbacksIS1J_NS1P_17LinearCombinationISJ_fSJ_fLNS_15FloatRoundStyleE2EEES1K_S1O_JEEENS4_5SM1004TMEM4LOAD26SM100_TMEM_LOAD_32dp32b32xENS4_13SM90_TMA_LOADENS12_INS13_ILi2ELi4ELi3EEES16_NST_INS5_IJS17_S1M_EEENS5_IJS1M_SC_EEEEEEENS4_39AutoVectorizingCopyWithAssumedAlignmentILi128EEENS4_14SM90_TMA_STOREES24_S26_S26_EEEvvEEEEvNT_6ParamsE,"aw",@nobits
	.sectionflags	@""
	.align	16
	.zero		1024


//--------------------- .nv.shared.reserved.0     --------------------------
	.section	.nv.shared.reserved.0,"aw",@nobits
	.weak		__nv_reservedSMEM_offset_0_alias
	.size		__nv_reservedSMEM_offset_0_alias, 0, 64
	.other		__nv_reservedSMEM_offset_0_alias,@"STO_CUDA_RESERVED_SHARED STV_DEFAULT"
__nv_reservedSMEM_offset_0_alias:
	.zero		0
.nv.shared.reserved.0:
	.zero		64
	.weak		__nv_reservedSMEM_tcgen05_partition
	.type		__nv_reservedSMEM_tcgen05_partition,@object
	.size		__nv_reservedSMEM_tcgen05_partition,(.L_0 - __nv_reservedSMEM_tcgen05_partition)
__nv_reservedSMEM_tcgen05_partition:
	.zero		32
.L_0:


//--------------------- .nv.global                --------------------------
	.section	.nv.global,"aw",@nobits
.nv.global:
	.type		_ZN39_INTERNAL_0be1e145_4_k_cu_69baa566_68674cute1_E,@object
	.size		_ZN39_INTERNAL_0be1e145_4_k_cu_69baa566_68674cute1_E,(_ZN39_INTERNAL_0be1e145_4_k_cu_69baa566_68674cuda3std3__45__cpo6cbeginE - _ZN39_INTERNAL_0be1e145_4_k_cu_69baa566_68674cute1_E)
_ZN39_INTERNAL_0be1e145_4_k_cu_69baa566_68674cute1_E:
	.zero		1
	.type		_ZN39_INTERNAL_0be1e145_4_k_cu_69baa566_68674cuda3std3__45__cpo6cbeginE,@object
	.size		_ZN39_INTERNAL_0be1e145_4_k_cu_69baa566_68674cuda3std3__45__cpo6cbeginE,(_ZN39_INTERNAL_0be1e145_4_k_cu_69baa566_68674cuda3std3__48in_placeE - _ZN39_INTERNAL_0be1e145_4_k_cu_69baa566_68674cuda3std3__45__cpo6cbeginE)
_ZN39_INTERNAL_0be1e145_4_k_cu_69baa566_68674cuda3std3__45__cpo6cbeginE:
	.zero		1
	.type		_ZN39_INTERNAL_0be1e145_4_k_cu_69baa566_68674cuda3std3__48in_placeE,@object
	.size		_ZN39_INTERNAL_0be1e145_4_k_cu_69baa566_68674cuda3std3__48in_placeE,(_ZN39_INTERNAL_0be1e145_4_k_cu_69baa566_68674cuda3std6ranges3__45__cpo9iter_moveE - _ZN39_INTERNAL_0be1e145_4_k_cu_69baa566_68674cuda3std3__48in_placeE)
_ZN39_INTERNAL_0be1e145_4_k_cu_69baa566_68674cuda3std3__48in_placeE:
	.zero		1
	.type		_ZN39_INTERNAL_0be1e145_4_k_cu_69baa566_68674cuda3std6ranges3__45__cpo9iter_moveE,@object
	.size		_ZN39_INTERNAL_0be1e145_4_k_cu_69baa566_68674cuda3std6ranges3__45__cpo9iter_moveE,(_ZN39_INTERNAL_0be1e145_4_k_cu_69baa566_68674cuda3std3__45__cpo5beginE - _ZN39_INTERNAL_0be1e145_4_k_cu_69baa566_68674cuda3std6ranges3__45__cpo9iter_moveE)
_ZN39_INTERNAL_0be1e145_4_k_cu_69baa566_68674cuda3std6ranges3__45__cpo9iter_moveE:
	.zero		1
	.type		_ZN39_INTERNAL_0be1e145_4_k_cu_69baa566_68674cuda3std3__45__cpo5beginE,@object
	.size		_ZN39_INTERNAL_0be1e145_4_k_cu_69baa566_68674cuda3std3__45__cpo5beginE,(_ZN39_INTERNAL_0be1e145_4_k_cu_69baa566_68674cuda3std3__441_GLOBAL__N__0be1e145_4_k_cu_69baa566_68676ignoreE - _ZN39_INTERNAL_0be1e145_4_k_cu_69baa566_68674cuda3std3__45__cpo5beginE)
_ZN39_INTERNAL_0be1e145_4_k_cu_69baa566_68674cuda3std3__45__cpo5beginE:
	.zero		1
	.type		_ZN39_INTERNAL_0be1e145_4_k_cu_69baa566_68674cuda3std3__441_GLOBAL__N__0be1e145_4_k_cu_69baa566_68676ignoreE,@object
	.size		_ZN39_INTERNAL_0be1e145_4_k_cu_69baa566_68674cuda3std3__441_GLOBAL__N__0be1e145_4_k_cu_69baa566_68676ignoreE,(_ZN39_INTERNAL_0be1e145_4_k_cu_69baa566_68674cute7productE - _ZN39_INTERNAL_0be1e145_4_k_cu_69baa566_68674cuda3std3__441_GLOBAL__N__0be1e145_4_k_cu_69baa566_68676ignoreE)
_ZN39_INTERNAL_0be1e145_4_k_cu_69baa566_68674cuda3std3__441_GLOBAL__N__0be1e145_4_k_cu_69baa566_68676ignoreE:
	.zero		1
	.type		_ZN39_INTERNAL_0be1e145_4_k_cu_69baa566_68674cute7productE,@object
	.size		_ZN39_INTERNAL_0be1e145_4_k_cu_69baa566_68674cute7productE,(_ZN39_INTERNAL_0be1e145_4_k_cu_69baa566_68674cuda3std3__45__cpo3endE - _ZN39_INTERNAL_0be1e145_4_k_cu_69baa566_68674cute7productE)
_ZN39_INTERNAL_0be1e145_4_k_cu_69baa566_68674cute7productE:
	.zero		1
	.type		_ZN39_INTERNAL_0be1e145_4_k_cu_69baa566_68674cuda3std3__45__cpo3endE,@object
	.size		_ZN39_INTERNAL_0be1e145_4_k_cu_69baa566_68674cuda3std3__45__cpo3endE,(_ZN39_INTERNAL_0be1e145_4_k_cu_69baa566_68674cuda3std3__419piecewise_constructE - _ZN39_INTERNAL_0be1e145_4_k_cu_69baa566_68674cuda3std3__45__cpo3endE)
_ZN39_INTERNAL_0be1e145_4_k_cu_69baa566_68674cuda3std3__45__cpo3endE:
	.zero		1
	.type		_ZN39_INTERNAL_0be1e145_4_k_cu_69baa566_68674cuda3std3__419piecewise_constructE,@object
	.size		_ZN39_INTERNAL_0be1e145_4_k_cu_69baa566_68674cuda3std3__419piecewise_constructE,(_ZN39_INTERNAL_0be1e145_4_k_cu_69baa566_68674cuda3std3__45__cpo4cendE - _ZN39_INTERNAL_0be1e145_4_k_cu_69baa566_68674cuda3std3__419piecewise_constructE)
_ZN39_INTERNAL_0be1e145_4_k_cu_69baa566_68674cuda3std3__419piecewise_constructE:
	.zero		1
	.type		_ZN39_INTERNAL_0be1e145_4_k_cu_69baa566_68674cuda3std3__45__cpo4cendE,@object
	.size		_ZN39_INTERNAL_0be1e145_4_k_cu_69baa566_68674cuda3std3__45__cpo4cendE,(_ZN39_INTERNAL_0be1e145_4_k_cu_69baa566_68674cuda3std6ranges3__45__cpo4swapE - _ZN39_INTERNAL_0be1e145_4_k_cu_69baa566_68674cuda3std3__45__cpo4cendE)
_ZN39_INTERNAL_0be1e145_4_k_cu_69baa566_68674cuda3std3__45__cpo4cendE:
	.zero		1
	.type		_ZN39_INTERNAL_0be1e145_4_k_cu_69baa566_68674cuda3std6ranges3__45__cpo4swapE,@object
	.size		_ZN39_INTERNAL_0be1e145_4_k_cu_69baa566_68674cuda3std6ranges3__45__cpo4swapE,(.L_10 - _ZN39_INTERNAL_0be1e145_4_k_cu_69baa566_68674cuda3std6ranges3__45__cpo4swapE)
_ZN39_INTERNAL_0be1e145_4_k_cu_69baa566_68674cuda3std6ranges3__45__cpo4swapE:
	.zero		1
.L_10:


//--------------------- .nv.constant0._ZN7cutlass13device_kernelINS_4gemm6kernel13GemmUniversalIN4cute5tupleIJiiiiEEENS1_10collective13CollectiveMmaINS1_35MainloopSm100TmaUmmaWarpSpecializedILi4ELi2ELi4ENS5_IJNS4_1CILi2EEESB_NSA_ILi1EEEEEEEENS5_IJNSA_ILi256EEENSA_ILi128EEENSA_ILi64EEEEEENS_6half_tENS5_IJlSC_lEEESJ_SK_NS4_8TiledMMAINS4_8MMA_AtomIJNS4_26SM100_MMA_F16BF16_2x1SM_SSISJ_SJ_fLi256ELi128ELNS4_4UMMA5MajorE0ELSP_0ELNSO_7ScaleInE0ELSQ_0EEEEEENS4_6LayoutINS5_IJSC_SC_SC_EEENS5_IJNSA_ILi0EEESV_SV_EEEEENS5_IJNS4_10UnderscoreESY_SY_EEEEENS4_28SM100_TMA_2SM_LOAD_MULTICASTENS4_14ComposedLayoutINS4_7SwizzleILi3ELi4ELi3EEENS4_18smem_ptr_flag_bitsILi16EEENST_INS5_IJNSA_ILi8EEESH_EEENS5_IJSH_SC_EEEEEEEvNS4_8identityENS4_18SM100_TMA_2SM_LOADES1B_vS1C_EENS_8epilogue10collective18CollectiveEpilogueINS1F_23Sm100TmaWarpSpecializedILi4ELi2ELi32ELb1ELb0EEEJNS5_IJSG_SG_SH_EEENS5_IJNST_ISG_SC_EENST_INSA_ILi32EEESC_EEEEESJ_SK_SJ_SK_NS1F_6fusion15FusionCallbacksIS1J_NS1P_17LinearCombinationISJ_fSJ_fLNS_15FloatRoundStyleE2EEES1K_S1O_JEEENS4_5SM1004TMEM4LOAD26SM100_TMEM_LOAD_32dp32b32xENS4_13SM90_TMA_LOADENS12_INS13_ILi2ELi4ELi3EEES16_NST_INS5_IJS17_S1M_EEENS5_IJS1M_SC_EEEEEEENS4_39AutoVectorizingCopyWithAssumedAlignmentILi128EEENS4_14SM90_TMA_STOREES24_S26_S26_EEEvvEEEEvNT_6ParamsE --------------------------
	.section	.nv.constant0._ZN7cutlass13device_kernelINS_4gemm6kernel13GemmUniversalIN4cute5tupleIJiiiiEEENS1_10collective13CollectiveMmaINS1_35MainloopSm100TmaUmmaWarpSpecializedILi4ELi2ELi4ENS5_IJNS4_1CILi2EEESB_NSA_ILi1EEEEEEEENS5_IJNSA_ILi256EEENSA_ILi128EEENSA_ILi64EEEEEENS_6half_tENS5_IJlSC_lEEESJ_SK_NS4_8TiledMMAINS4_8MMA_AtomIJNS4_26SM100_MMA_F16BF16_2x1SM_SSISJ_SJ_fLi256ELi128ELNS4_4UMMA5MajorE0ELSP_0ELNSO_7ScaleInE0ELSQ_0EEEEEENS4_6LayoutINS5_IJSC_SC_SC_EEENS5_IJNSA_ILi0EEESV_SV_EEEEENS5_IJNS4_10UnderscoreESY_SY_EEEEENS4_28SM100_TMA_2SM_LOAD_MULTICASTENS4_14ComposedLayoutINS4_7SwizzleILi3ELi4ELi3EEENS4_18smem_ptr_flag_bitsILi16EEENST_INS5_IJNSA_ILi8EEESH_EEENS5_IJSH_SC_EEEEEEEvNS4_8identityENS4_18SM100_TMA_2SM_LOADES1B_vS1C_EENS_8epilogue10collective18CollectiveEpilogueINS1F_23Sm100TmaWarpSpecializedILi4ELi2ELi32ELb1ELb0EEEJNS5_IJSG_SG_SH_EEENS5_IJNST_ISG_SC_EENST_INSA_ILi32EEESC_EEEEESJ_SK_SJ_SK_NS1F_6fusion15FusionCallbacksIS1J_NS1P_17LinearCombinationISJ_fSJ_fLNS_15FloatRoundStyleE2EEES1K_S1O_JEEENS4_5SM1004TMEM4LOAD26SM100_TMEM_LOAD_32dp32b32xENS4_13SM90_TMA_LOADENS12_INS13_ILi2ELi4ELi3EEES16_NST_INS5_IJS17_S1M_EEENS5_IJS1M_SC_EEEEEEENS4_39AutoVectorizingCopyWithAssumedAlignmentILi128EEENS4_14SM90_TMA_STOREES24_S26_S26_EEEvvEEEEvNT_6ParamsE,"a",@progbits
	.sectionflags	@""
	.align	4
.nv.constant0._ZN7cutlass13device_kernelINS_4gemm6kernel13GemmUniversalIN4cute5tupleIJiiiiEEENS1_10collective13CollectiveMmaINS1_35MainloopSm100TmaUmmaWarpSpecializedILi4ELi2ELi4ENS5_IJNS4_1CILi2EEESB_NSA_ILi1EEEEEEEENS5_IJNSA_ILi256EEENSA_ILi128EEENSA_ILi64EEEEEENS_6half_tENS5_IJlSC_lEEESJ_SK_NS4_8TiledMMAINS4_8MMA_AtomIJNS4_26SM100_MMA_F16BF16_2x1SM_SSISJ_SJ_fLi256ELi128ELNS4_4UMMA5MajorE0ELSP_0ELNSO_7ScaleInE0ELSQ_0EEEEEENS4_6LayoutINS5_IJSC_SC_SC_EEENS5_IJNSA_ILi0EEESV_SV_EEEEENS5_IJNS4_10UnderscoreESY_SY_EEEEENS4_28SM100_TMA_2SM_LOAD_MULTICASTENS4_14ComposedLayoutINS4_7SwizzleILi3ELi4ELi3EEENS4_18smem_ptr_flag_bitsILi16EEENST_INS5_IJNSA_ILi8EEESH_EEENS5_IJSH_SC_EEEEEEEvNS4_8identityENS4_18SM100_TMA_2SM_LOADES1B_vS1C_EENS_8epilogue10collective18CollectiveEpilogueINS1F_23Sm100TmaWarpSpecializedILi4ELi2ELi32ELb1ELb0EEEJNS5_IJSG_SG_SH_EEENS5_IJNST_ISG_SC_EENST_INSA_ILi32EEESC_EEEEESJ_SK_SJ_SK_NS1F_6fusion15FusionCallbacksIS1J_NS1P_17LinearCombinationISJ_fSJ_fLNS_15FloatRoundStyleE2EEES1K_S1O_JEEENS4_5SM1004TMEM4LOAD26SM100_TMEM_LOAD_32dp32b32xENS4_13SM90_TMA_LOADENS12_INS13_ILi2ELi4ELi3EEES16_NST_INS5_IJS17_S1M_EEENS5_IJS1M_SC_EEEEEEENS4_39AutoVectorizingCopyWithAssumedAlignmentILi128EEENS4_14SM90_TMA_STOREES24_S26_S26_EEEvvEEEEvNT_6ParamsE:
	.zero		2944


//--------------------- SYMBOLS --------------------------

	.type		.nv.reservedSmem.offset0,@object
	.size		.nv.reservedSmem.offset0,0x4
	.type		.nv.reservedSmem.cap,@object
	.size		.nv.reservedSmem.cap,0x4
	.type		__assertfail,@function
